//
// Generated by NVIDIA NVVM Compiler
//
// Compiler Build ID: CL-36424714
// Cuda compilation tools, release 13.0, V13.0.88
// Based on NVVM 20.0.0
//

.version 9.0
.target sm_100
.address_size 64

	// .globl	_Z4fillPdij
.global .align 4 .b8 precalc_xorwow_matrix[102400];
.global .align 4 .b8 precalc_xorwow_offset_matrix[102400];
.global .align 4 .b8 mrg32k3aM1[2304];
.global .align 4 .b8 mrg32k3aM2[2304];
.global .align 4 .b8 mrg32k3aM1SubSeq[2016];
.global .align 4 .b8 mrg32k3aM2SubSeq[2016];
.global .align 4 .b8 mrg32k3aM1Seq[2304];
.global .align 4 .b8 mrg32k3aM2Seq[2304];
.const .align 8 .b8 __cr_lgamma_table[72];

.visible .entry _Z4fillPdij(
	.param .u64 .ptr .align 1 _Z4fillPdij_param_0,
	.param .u32 _Z4fillPdij_param_1,
	.param .u32 _Z4fillPdij_param_2
)
{
	.local .align 8 .b8 	__local_depot0[48];
	.reg .b64 	%SP;
	.reg .b64 	%SPL;
	.reg .pred 	%p<63>;
	.reg .b32 	%r<1203>;
	.reg .b32 	%f<3>;
	.reg .b64 	%rd<27>;
	.reg .b64 	%fd<4>;

	mov.u64 	%SPL, __local_depot0;
	ld.param.u64 	%rd10, [_Z4fillPdij_param_0];
	ld.param.u32 	%r543, [_Z4fillPdij_param_1];
	ld.param.u32 	%r544, [_Z4fillPdij_param_2];
	add.u64 	%rd1, %SPL, 0;
	mov.u32 	%r545, %ctaid.y;
	mov.u32 	%r546, %ntid.y;
	mov.u32 	%r547, %tid.y;
	mad.lo.s32 	%r1, %r545, %r546, %r547;
	mov.u32 	%r548, %ctaid.x;
	mov.u32 	%r549, %ntid.x;
	mov.u32 	%r550, %tid.x;
	mad.lo.s32 	%r2, %r548, %r549, %r550;
	mov.u32 	%r551, %nctaid.x;
	mad.lo.s32 	%r3, %r1, %r551, %r2;
	xor.b32  	%r552, %r544, -1429050551;
	mul.lo.s32 	%r4, %r552, 1099087573;
	add.s32 	%r553, %r4, -638133224;
	add.s32 	%r939, %r4, 123456789;
	st.local.v2.u32 	[%rd1], {%r553, %r939};
	xor.b32  	%r554, %r4, 362436069;
	mov.b32 	%r555, -123459836;
	st.local.v2.u32 	[%rd1+8], {%r554, %r555};
	add.s32 	%r935, %r4, 5783321;
	mov.b32 	%r556, -589760388;
	st.local.v2.u32 	[%rd1+16], {%r556, %r935};
	setp.eq.s32 	%p1, %r3, 0;
	@%p1 bra 	$L__BB0_115;
	cvt.u64.u32 	%rd26, %r3;
	mov.b32 	%r922, 0;
$L__BB0_2:
	mov.u64 	%rd3, %rd26;
	and.b64  	%rd4, %rd3, 3;
	setp.eq.s64 	%p2, %rd4, 0;
	@%p2 bra 	$L__BB0_114;
	mul.wide.u32 	%rd12, %r922, 3200;
	mov.u64 	%rd13, precalc_xorwow_matrix;
	add.s64 	%rd5, %rd13, %rd12;
	mov.b32 	%r935, 0;
	mov.u32 	%r936, %r935;
	mov.u32 	%r937, %r935;
	mov.u32 	%r938, %r935;
	mov.u32 	%r939, %r935;
	mov.u32 	%r928, %r935;
$L__BB0_4:
	mul.wide.u32 	%rd14, %r928, 4;
	add.s64 	%rd15, %rd1, %rd14;
	ld.local.u32 	%r16, [%rd15+4];
	shl.b32 	%r17, %r928, 5;
	mov.b32 	%r934, 0;
$L__BB0_5:
	.pragma "nounroll";
	shr.u32 	%r560, %r16, %r934;
	and.b32  	%r561, %r560, 1;
	setp.eq.b32 	%p3, %r561, 1;
	not.pred 	%p4, %p3;
	add.s32 	%r562, %r17, %r934;
	mul.lo.s32 	%r563, %r562, 5;
	mul.wide.u32 	%rd16, %r563, 4;
	add.s64 	%rd6, %rd5, %rd16;
	@%p4 bra 	$L__BB0_7;
	ld.global.u32 	%r564, [%rd6];
	xor.b32  	%r939, %r939, %r564;
	ld.global.u32 	%r565, [%rd6+4];
	xor.b32  	%r938, %r938, %r565;
	ld.global.u32 	%r566, [%rd6+8];
	xor.b32  	%r937, %r937, %r566;
	ld.global.u32 	%r567, [%rd6+12];
	xor.b32  	%r936, %r936, %r567;
	ld.global.u32 	%r568, [%rd6+16];
	xor.b32  	%r935, %r935, %r568;
$L__BB0_7:
	and.b32  	%r570, %r560, 2;
	setp.eq.s32 	%p5, %r570, 0;
	@%p5 bra 	$L__BB0_9;
	ld.global.u32 	%r571, [%rd6+20];
	xor.b32  	%r939, %r939, %r571;
	ld.global.u32 	%r572, [%rd6+24];
	xor.b32  	%r938, %r938, %r572;
	ld.global.u32 	%r573, [%rd6+28];
	xor.b32  	%r937, %r937, %r573;
	ld.global.u32 	%r574, [%rd6+32];
	xor.b32  	%r936, %r936, %r574;
	ld.global.u32 	%r575, [%rd6+36];
	xor.b32  	%r935, %r935, %r575;
$L__BB0_9:
	and.b32  	%r577, %r560, 4;
	setp.eq.s32 	%p6, %r577, 0;
	@%p6 bra 	$L__BB0_11;
	ld.global.u32 	%r578, [%rd6+40];
	xor.b32  	%r939, %r939, %r578;
	ld.global.u32 	%r579, [%rd6+44];
	xor.b32  	%r938, %r938, %r579;
	ld.global.u32 	%r580, [%rd6+48];
	xor.b32  	%r937, %r937, %r580;
	ld.global.u32 	%r581, [%rd6+52];
	xor.b32  	%r936, %r936, %r581;
	ld.global.u32 	%r582, [%rd6+56];
	xor.b32  	%r935, %r935, %r582;
$L__BB0_11:
	and.b32  	%r584, %r560, 8;
	setp.eq.s32 	%p7, %r584, 0;
	@%p7 bra 	$L__BB0_13;
	ld.global.u32 	%r585, [%rd6+60];
	xor.b32  	%r939, %r939, %r585;
	ld.global.u32 	%r586, [%rd6+64];
	xor.b32  	%r938, %r938, %r586;
	ld.global.u32 	%r587, [%rd6+68];
	xor.b32  	%r937, %r937, %r587;
	ld.global.u32 	%r588, [%rd6+72];
	xor.b32  	%r936, %r936, %r588;
	ld.global.u32 	%r589, [%rd6+76];
	xor.b32  	%r935, %r935, %r589;
$L__BB0_13:
	and.b32  	%r591, %r560, 16;
	setp.eq.s32 	%p8, %r591, 0;
	@%p8 bra 	$L__BB0_15;
	ld.global.u32 	%r592, [%rd6+80];
	xor.b32  	%r939, %r939, %r592;
	ld.global.u32 	%r593, [%rd6+84];
	xor.b32  	%r938, %r938, %r593;
	ld.global.u32 	%r594, [%rd6+88];
	xor.b32  	%r937, %r937, %r594;
	ld.global.u32 	%r595, [%rd6+92];
	xor.b32  	%r936, %r936, %r595;
	ld.global.u32 	%r596, [%rd6+96];
	xor.b32  	%r935, %r935, %r596;
$L__BB0_15:
	and.b32  	%r598, %r560, 32;
	setp.eq.s32 	%p9, %r598, 0;
	@%p9 bra 	$L__BB0_17;
	ld.global.u32 	%r599, [%rd6+100];
	xor.b32  	%r939, %r939, %r599;
	ld.global.u32 	%r600, [%rd6+104];
	xor.b32  	%r938, %r938, %r600;
	ld.global.u32 	%r601, [%rd6+108];
	xor.b32  	%r937, %r937, %r601;
	ld.global.u32 	%r602, [%rd6+112];
	xor.b32  	%r936, %r936, %r602;
	ld.global.u32 	%r603, [%rd6+116];
	xor.b32  	%r935, %r935, %r603;
$L__BB0_17:
	and.b32  	%r605, %r560, 64;
	setp.eq.s32 	%p10, %r605, 0;
	@%p10 bra 	$L__BB0_19;
	ld.global.u32 	%r606, [%rd6+120];
	xor.b32  	%r939, %r939, %r606;
	ld.global.u32 	%r607, [%rd6+124];
	xor.b32  	%r938, %r938, %r607;
	ld.global.u32 	%r608, [%rd6+128];
	xor.b32  	%r937, %r937, %r608;
	ld.global.u32 	%r609, [%rd6+132];
	xor.b32  	%r936, %r936, %r609;
	ld.global.u32 	%r610, [%rd6+136];
	xor.b32  	%r935, %r935, %r610;
$L__BB0_19:
	and.b32  	%r612, %r560, 128;
	setp.eq.s32 	%p11, %r612, 0;
	@%p11 bra 	$L__BB0_21;
	ld.global.u32 	%r613, [%rd6+140];
	xor.b32  	%r939, %r939, %r613;
	ld.global.u32 	%r614, [%rd6+144];
	xor.b32  	%r938, %r938, %r614;
	ld.global.u32 	%r615, [%rd6+148];
	xor.b32  	%r937, %r937, %r615;
	ld.global.u32 	%r616, [%rd6+152];
	xor.b32  	%r936, %r936, %r616;
	ld.global.u32 	%r617, [%rd6+156];
	xor.b32  	%r935, %r935, %r617;
$L__BB0_21:
	and.b32  	%r619, %r560, 256;
	setp.eq.s32 	%p12, %r619, 0;
	@%p12 bra 	$L__BB0_23;
	ld.global.u32 	%r620, [%rd6+160];
	xor.b32  	%r939, %r939, %r620;
	ld.global.u32 	%r621, [%rd6+164];
	xor.b32  	%r938, %r938, %r621;
	ld.global.u32 	%r622, [%rd6+168];
	xor.b32  	%r937, %r937, %r622;
	ld.global.u32 	%r623, [%rd6+172];
	xor.b32  	%r936, %r936, %r623;
	ld.global.u32 	%r624, [%rd6+176];
	xor.b32  	%r935, %r935, %r624;
$L__BB0_23:
	and.b32  	%r626, %r560, 512;
	setp.eq.s32 	%p13, %r626, 0;
	@%p13 bra 	$L__BB0_25;
	ld.global.u32 	%r627, [%rd6+180];
	xor.b32  	%r939, %r939, %r627;
	ld.global.u32 	%r628, [%rd6+184];
	xor.b32  	%r938, %r938, %r628;
	ld.global.u32 	%r629, [%rd6+188];
	xor.b32  	%r937, %r937, %r629;
	ld.global.u32 	%r630, [%rd6+192];
	xor.b32  	%r936, %r936, %r630;
	ld.global.u32 	%r631, [%rd6+196];
	xor.b32  	%r935, %r935, %r631;
$L__BB0_25:
	and.b32  	%r633, %r560, 1024;
	setp.eq.s32 	%p14, %r633, 0;
	@%p14 bra 	$L__BB0_27;
	ld.global.u32 	%r634, [%rd6+200];
	xor.b32  	%r939, %r939, %r634;
	ld.global.u32 	%r635, [%rd6+204];
	xor.b32  	%r938, %r938, %r635;
	ld.global.u32 	%r636, [%rd6+208];
	xor.b32  	%r937, %r937, %r636;
	ld.global.u32 	%r637, [%rd6+212];
	xor.b32  	%r936, %r936, %r637;
	ld.global.u32 	%r638, [%rd6+216];
	xor.b32  	%r935, %r935, %r638;
$L__BB0_27:
	and.b32  	%r640, %r560, 2048;
	setp.eq.s32 	%p15, %r640, 0;
	@%p15 bra 	$L__BB0_29;
	ld.global.u32 	%r641, [%rd6+220];
	xor.b32  	%r939, %r939, %r641;
	ld.global.u32 	%r642, [%rd6+224];
	xor.b32  	%r938, %r938, %r642;
	ld.global.u32 	%r643, [%rd6+228];
	xor.b32  	%r937, %r937, %r643;
	ld.global.u32 	%r644, [%rd6+232];
	xor.b32  	%r936, %r936, %r644;
	ld.global.u32 	%r645, [%rd6+236];
	xor.b32  	%r935, %r935, %r645;
$L__BB0_29:
	and.b32  	%r647, %r560, 4096;
	setp.eq.s32 	%p16, %r647, 0;
	@%p16 bra 	$L__BB0_31;
	ld.global.u32 	%r648, [%rd6+240];
	xor.b32  	%r939, %r939, %r648;
	ld.global.u32 	%r649, [%rd6+244];
	xor.b32  	%r938, %r938, %r649;
	ld.global.u32 	%r650, [%rd6+248];
	xor.b32  	%r937, %r937, %r650;
	ld.global.u32 	%r651, [%rd6+252];
	xor.b32  	%r936, %r936, %r651;
	ld.global.u32 	%r652, [%rd6+256];
	xor.b32  	%r935, %r935, %r652;
$L__BB0_31:
	and.b32  	%r654, %r560, 8192;
	setp.eq.s32 	%p17, %r654, 0;
	@%p17 bra 	$L__BB0_33;
	ld.global.u32 	%r655, [%rd6+260];
	xor.b32  	%r939, %r939, %r655;
	ld.global.u32 	%r656, [%rd6+264];
	xor.b32  	%r938, %r938, %r656;
	ld.global.u32 	%r657, [%rd6+268];
	xor.b32  	%r937, %r937, %r657;
	ld.global.u32 	%r658, [%rd6+272];
	xor.b32  	%r936, %r936, %r658;
	ld.global.u32 	%r659, [%rd6+276];
	xor.b32  	%r935, %r935, %r659;
$L__BB0_33:
	and.b32  	%r661, %r560, 16384;
	setp.eq.s32 	%p18, %r661, 0;
	@%p18 bra 	$L__BB0_35;
	ld.global.u32 	%r662, [%rd6+280];
	xor.b32  	%r939, %r939, %r662;
	ld.global.u32 	%r663, [%rd6+284];
	xor.b32  	%r938, %r938, %r663;
	ld.global.u32 	%r664, [%rd6+288];
	xor.b32  	%r937, %r937, %r664;
	ld.global.u32 	%r665, [%rd6+292];
	xor.b32  	%r936, %r936, %r665;
	ld.global.u32 	%r666, [%rd6+296];
	xor.b32  	%r935, %r935, %r666;
$L__BB0_35:
	and.b32  	%r668, %r560, 32768;
	setp.eq.s32 	%p19, %r668, 0;
	@%p19 bra 	$L__BB0_37;
	ld.global.u32 	%r669, [%rd6+300];
	xor.b32  	%r939, %r939, %r669;
	ld.global.u32 	%r670, [%rd6+304];
	xor.b32  	%r938, %r938, %r670;
	ld.global.u32 	%r671, [%rd6+308];
	xor.b32  	%r937, %r937, %r671;
	ld.global.u32 	%r672, [%rd6+312];
	xor.b32  	%r936, %r936, %r672;
	ld.global.u32 	%r673, [%rd6+316];
	xor.b32  	%r935, %r935, %r673;
$L__BB0_37:
	add.s32 	%r934, %r934, 16;
	setp.ne.s32 	%p20, %r934, 32;
	@%p20 bra 	$L__BB0_5;
	mad.lo.s32 	%r674, %r928, -31, %r17;
	add.s32 	%r928, %r674, 1;
	setp.ne.s32 	%p21, %r928, 5;
	@%p21 bra 	$L__BB0_4;
	st.local.u32 	[%rd1+4], %r939;
	st.local.v2.u32 	[%rd1+8], {%r938, %r937};
	st.local.v2.u32 	[%rd1+16], {%r936, %r935};
	setp.eq.s64 	%p22, %rd4, 1;
	@%p22 bra 	$L__BB0_114;
	mov.b32 	%r935, 0;
	mov.u32 	%r1028, %r935;
	mov.u32 	%r1029, %r935;
	mov.u32 	%r1030, %r935;
	mov.u32 	%r939, %r935;
	mov.u32 	%r1020, %r935;
$L__BB0_41:
	mul.wide.u32 	%rd17, %r1020, 4;
	add.s64 	%rd18, %rd1, %rd17;
	ld.local.u32 	%r192, [%rd18+4];
	shl.b32 	%r193, %r1020, 5;
	mov.b32 	%r1026, 0;
$L__BB0_42:
	.pragma "nounroll";
	shr.u32 	%r677, %r192, %r1026;
	and.b32  	%r678, %r677, 1;
	setp.eq.b32 	%p23, %r678, 1;
	not.pred 	%p24, %p23;
	add.s32 	%r679, %r193, %r1026;
	mul.lo.s32 	%r680, %r679, 5;
	mul.wide.u32 	%rd19, %r680, 4;
	add.s64 	%rd7, %rd5, %rd19;
	@%p24 bra 	$L__BB0_44;
	ld.global.u32 	%r681, [%rd7];
	xor.b32  	%r939, %r939, %r681;
	ld.global.u32 	%r682, [%rd7+4];
	xor.b32  	%r1030, %r1030, %r682;
	ld.global.u32 	%r683, [%rd7+8];
	xor.b32  	%r1029, %r1029, %r683;
	ld.global.u32 	%r684, [%rd7+12];
	xor.b32  	%r1028, %r1028, %r684;
	ld.global.u32 	%r685, [%rd7+16];
	xor.b32  	%r935, %r935, %r685;
$L__BB0_44:
	and.b32  	%r687, %r677, 2;
	setp.eq.s32 	%p25, %r687, 0;
	@%p25 bra 	$L__BB0_46;
	ld.global.u32 	%r688, [%rd7+20];
	xor.b32  	%r939, %r939, %r688;
	ld.global.u32 	%r689, [%rd7+24];
	xor.b32  	%r1030, %r1030, %r689;
	ld.global.u32 	%r690, [%rd7+28];
	xor.b32  	%r1029, %r1029, %r690;
	ld.global.u32 	%r691, [%rd7+32];
	xor.b32  	%r1028, %r1028, %r691;
	ld.global.u32 	%r692, [%rd7+36];
	xor.b32  	%r935, %r935, %r692;
$L__BB0_46:
	and.b32  	%r694, %r677, 4;
	setp.eq.s32 	%p26, %r694, 0;
	@%p26 bra 	$L__BB0_48;
	ld.global.u32 	%r695, [%rd7+40];
	xor.b32  	%r939, %r939, %r695;
	ld.global.u32 	%r696, [%rd7+44];
	xor.b32  	%r1030, %r1030, %r696;
	ld.global.u32 	%r697, [%rd7+48];
	xor.b32  	%r1029, %r1029, %r697;
	ld.global.u32 	%r698, [%rd7+52];
	xor.b32  	%r1028, %r1028, %r698;
	ld.global.u32 	%r699, [%rd7+56];
	xor.b32  	%r935, %r935, %r699;
$L__BB0_48:
	and.b32  	%r701, %r677, 8;
	setp.eq.s32 	%p27, %r701, 0;
	@%p27 bra 	$L__BB0_50;
	ld.global.u32 	%r702, [%rd7+60];
	xor.b32  	%r939, %r939, %r702;
	ld.global.u32 	%r703, [%rd7+64];
	xor.b32  	%r1030, %r1030, %r703;
	ld.global.u32 	%r704, [%rd7+68];
	xor.b32  	%r1029, %r1029, %r704;
	ld.global.u32 	%r705, [%rd7+72];
	xor.b32  	%r1028, %r1028, %r705;
	ld.global.u32 	%r706, [%rd7+76];
	xor.b32  	%r935, %r935, %r706;
$L__BB0_50:
	and.b32  	%r708, %r677, 16;
	setp.eq.s32 	%p28, %r708, 0;
	@%p28 bra 	$L__BB0_52;
	ld.global.u32 	%r709, [%rd7+80];
	xor.b32  	%r939, %r939, %r709;
	ld.global.u32 	%r710, [%rd7+84];
	xor.b32  	%r1030, %r1030, %r710;
	ld.global.u32 	%r711, [%rd7+88];
	xor.b32  	%r1029, %r1029, %r711;
	ld.global.u32 	%r712, [%rd7+92];
	xor.b32  	%r1028, %r1028, %r712;
	ld.global.u32 	%r713, [%rd7+96];
	xor.b32  	%r935, %r935, %r713;
$L__BB0_52:
	and.b32  	%r715, %r677, 32;
	setp.eq.s32 	%p29, %r715, 0;
	@%p29 bra 	$L__BB0_54;
	ld.global.u32 	%r716, [%rd7+100];
	xor.b32  	%r939, %r939, %r716;
	ld.global.u32 	%r717, [%rd7+104];
	xor.b32  	%r1030, %r1030, %r717;
	ld.global.u32 	%r718, [%rd7+108];
	xor.b32  	%r1029, %r1029, %r718;
	ld.global.u32 	%r719, [%rd7+112];
	xor.b32  	%r1028, %r1028, %r719;
	ld.global.u32 	%r720, [%rd7+116];
	xor.b32  	%r935, %r935, %r720;
$L__BB0_54:
	and.b32  	%r722, %r677, 64;
	setp.eq.s32 	%p30, %r722, 0;
	@%p30 bra 	$L__BB0_56;
	ld.global.u32 	%r723, [%rd7+120];
	xor.b32  	%r939, %r939, %r723;
	ld.global.u32 	%r724, [%rd7+124];
	xor.b32  	%r1030, %r1030, %r724;
	ld.global.u32 	%r725, [%rd7+128];
	xor.b32  	%r1029, %r1029, %r725;
	ld.global.u32 	%r726, [%rd7+132];
	xor.b32  	%r1028, %r1028, %r726;
	ld.global.u32 	%r727, [%rd7+136];
	xor.b32  	%r935, %r935, %r727;
$L__BB0_56:
	and.b32  	%r729, %r677, 128;
	setp.eq.s32 	%p31, %r729, 0;
	@%p31 bra 	$L__BB0_58;
	ld.global.u32 	%r730, [%rd7+140];
	xor.b32  	%r939, %r939, %r730;
	ld.global.u32 	%r731, [%rd7+144];
	xor.b32  	%r1030, %r1030, %r731;
	ld.global.u32 	%r732, [%rd7+148];
	xor.b32  	%r1029, %r1029, %r732;
	ld.global.u32 	%r733, [%rd7+152];
	xor.b32  	%r1028, %r1028, %r733;
	ld.global.u32 	%r734, [%rd7+156];
	xor.b32  	%r935, %r935, %r734;
$L__BB0_58:
	and.b32  	%r736, %r677, 256;
	setp.eq.s32 	%p32, %r736, 0;
	@%p32 bra 	$L__BB0_60;
	ld.global.u32 	%r737, [%rd7+160];
	xor.b32  	%r939, %r939, %r737;
	ld.global.u32 	%r738, [%rd7+164];
	xor.b32  	%r1030, %r1030, %r738;
	ld.global.u32 	%r739, [%rd7+168];
	xor.b32  	%r1029, %r1029, %r739;
	ld.global.u32 	%r740, [%rd7+172];
	xor.b32  	%r1028, %r1028, %r740;
	ld.global.u32 	%r741, [%rd7+176];
	xor.b32  	%r935, %r935, %r741;
$L__BB0_60:
	and.b32  	%r743, %r677, 512;
	setp.eq.s32 	%p33, %r743, 0;
	@%p33 bra 	$L__BB0_62;
	ld.global.u32 	%r744, [%rd7+180];
	xor.b32  	%r939, %r939, %r744;
	ld.global.u32 	%r745, [%rd7+184];
	xor.b32  	%r1030, %r1030, %r745;
	ld.global.u32 	%r746, [%rd7+188];
	xor.b32  	%r1029, %r1029, %r746;
	ld.global.u32 	%r747, [%rd7+192];
	xor.b32  	%r1028, %r1028, %r747;
	ld.global.u32 	%r748, [%rd7+196];
	xor.b32  	%r935, %r935, %r748;
$L__BB0_62:
	and.b32  	%r750, %r677, 1024;
	setp.eq.s32 	%p34, %r750, 0;
	@%p34 bra 	$L__BB0_64;
	ld.global.u32 	%r751, [%rd7+200];
	xor.b32  	%r939, %r939, %r751;
	ld.global.u32 	%r752, [%rd7+204];
	xor.b32  	%r1030, %r1030, %r752;
	ld.global.u32 	%r753, [%rd7+208];
	xor.b32  	%r1029, %r1029, %r753;
	ld.global.u32 	%r754, [%rd7+212];
	xor.b32  	%r1028, %r1028, %r754;
	ld.global.u32 	%r755, [%rd7+216];
	xor.b32  	%r935, %r935, %r755;
$L__BB0_64:
	and.b32  	%r757, %r677, 2048;
	setp.eq.s32 	%p35, %r757, 0;
	@%p35 bra 	$L__BB0_66;
	ld.global.u32 	%r758, [%rd7+220];
	xor.b32  	%r939, %r939, %r758;
	ld.global.u32 	%r759, [%rd7+224];
	xor.b32  	%r1030, %r1030, %r759;
	ld.global.u32 	%r760, [%rd7+228];
	xor.b32  	%r1029, %r1029, %r760;
	ld.global.u32 	%r761, [%rd7+232];
	xor.b32  	%r1028, %r1028, %r761;
	ld.global.u32 	%r762, [%rd7+236];
	xor.b32  	%r935, %r935, %r762;
$L__BB0_66:
	and.b32  	%r764, %r677, 4096;
	setp.eq.s32 	%p36, %r764, 0;
	@%p36 bra 	$L__BB0_68;
	ld.global.u32 	%r765, [%rd7+240];
	xor.b32  	%r939, %r939, %r765;
	ld.global.u32 	%r766, [%rd7+244];
	xor.b32  	%r1030, %r1030, %r766;
	ld.global.u32 	%r767, [%rd7+248];
	xor.b32  	%r1029, %r1029, %r767;
	ld.global.u32 	%r768, [%rd7+252];
	xor.b32  	%r1028, %r1028, %r768;
	ld.global.u32 	%r769, [%rd7+256];
	xor.b32  	%r935, %r935, %r769;
$L__BB0_68:
	and.b32  	%r771, %r677, 8192;
	setp.eq.s32 	%p37, %r771, 0;
	@%p37 bra 	$L__BB0_70;
	ld.global.u32 	%r772, [%rd7+260];
	xor.b32  	%r939, %r939, %r772;
	ld.global.u32 	%r773, [%rd7+264];
	xor.b32  	%r1030, %r1030, %r773;
	ld.global.u32 	%r774, [%rd7+268];
	xor.b32  	%r1029, %r1029, %r774;
	ld.global.u32 	%r775, [%rd7+272];
	xor.b32  	%r1028, %r1028, %r775;
	ld.global.u32 	%r776, [%rd7+276];
	xor.b32  	%r935, %r935, %r776;
$L__BB0_70:
	and.b32  	%r778, %r677, 16384;
	setp.eq.s32 	%p38, %r778, 0;
	@%p38 bra 	$L__BB0_72;
	ld.global.u32 	%r779, [%rd7+280];
	xor.b32  	%r939, %r939, %r779;
	ld.global.u32 	%r780, [%rd7+284];
	xor.b32  	%r1030, %r1030, %r780;
	ld.global.u32 	%r781, [%rd7+288];
	xor.b32  	%r1029, %r1029, %r781;
	ld.global.u32 	%r782, [%rd7+292];
	xor.b32  	%r1028, %r1028, %r782;
	ld.global.u32 	%r783, [%rd7+296];
	xor.b32  	%r935, %r935, %r783;
$L__BB0_72:
	and.b32  	%r785, %r677, 32768;
	setp.eq.s32 	%p39, %r785, 0;
	@%p39 bra 	$L__BB0_74;
	ld.global.u32 	%r786, [%rd7+300];
	xor.b32  	%r939, %r939, %r786;
	ld.global.u32 	%r787, [%rd7+304];
	xor.b32  	%r1030, %r1030, %r787;
	ld.global.u32 	%r788, [%rd7+308];
	xor.b32  	%r1029, %r1029, %r788;
	ld.global.u32 	%r789, [%rd7+312];
	xor.b32  	%r1028, %r1028, %r789;
	ld.global.u32 	%r790, [%rd7+316];
	xor.b32  	%r935, %r935, %r790;
$L__BB0_74:
	add.s32 	%r1026, %r1026, 16;
	setp.ne.s32 	%p40, %r1026, 32;
	@%p40 bra 	$L__BB0_42;
	mad.lo.s32 	%r791, %r1020, -31, %r193;
	add.s32 	%r1020, %r791, 1;
	setp.ne.s32 	%p41, %r1020, 5;
	@%p41 bra 	$L__BB0_41;
	st.local.u32 	[%rd1+4], %r939;
	st.local.v2.u32 	[%rd1+8], {%r1030, %r1029};
	st.local.v2.u32 	[%rd1+16], {%r1028, %r935};
	setp.ne.s64 	%p42, %rd4, 3;
	@%p42 bra 	$L__BB0_114;
	mov.b32 	%r935, 0;
	mov.u32 	%r1120, %r935;
	mov.u32 	%r1121, %r935;
	mov.u32 	%r1122, %r935;
	mov.u32 	%r939, %r935;
	mov.u32 	%r1112, %r935;
$L__BB0_78:
	mul.wide.u32 	%rd20, %r1112, 4;
	add.s64 	%rd21, %rd1, %rd20;
	ld.local.u32 	%r368, [%rd21+4];
	shl.b32 	%r369, %r1112, 5;
	mov.b32 	%r1118, 0;
$L__BB0_79:
	.pragma "nounroll";
	shr.u32 	%r794, %r368, %r1118;
	and.b32  	%r795, %r794, 1;
	setp.eq.b32 	%p43, %r795, 1;
	not.pred 	%p44, %p43;
	add.s32 	%r796, %r369, %r1118;
	mul.lo.s32 	%r797, %r796, 5;
	mul.wide.u32 	%rd22, %r797, 4;
	add.s64 	%rd8, %rd5, %rd22;
	@%p44 bra 	$L__BB0_81;
	ld.global.u32 	%r798, [%rd8];
	xor.b32  	%r939, %r939, %r798;
	ld.global.u32 	%r799, [%rd8+4];
	xor.b32  	%r1122, %r1122, %r799;
	ld.global.u32 	%r800, [%rd8+8];
	xor.b32  	%r1121, %r1121, %r800;
	ld.global.u32 	%r801, [%rd8+12];
	xor.b32  	%r1120, %r1120, %r801;
	ld.global.u32 	%r802, [%rd8+16];
	xor.b32  	%r935, %r935, %r802;
$L__BB0_81:
	and.b32  	%r804, %r794, 2;
	setp.eq.s32 	%p45, %r804, 0;
	@%p45 bra 	$L__BB0_83;
	ld.global.u32 	%r805, [%rd8+20];
	xor.b32  	%r939, %r939, %r805;
	ld.global.u32 	%r806, [%rd8+24];
	xor.b32  	%r1122, %r1122, %r806;
	ld.global.u32 	%r807, [%rd8+28];
	xor.b32  	%r1121, %r1121, %r807;
	ld.global.u32 	%r808, [%rd8+32];
	xor.b32  	%r1120, %r1120, %r808;
	ld.global.u32 	%r809, [%rd8+36];
	xor.b32  	%r935, %r935, %r809;
$L__BB0_83:
	and.b32  	%r811, %r794, 4;
	setp.eq.s32 	%p46, %r811, 0;
	@%p46 bra 	$L__BB0_85;
	ld.global.u32 	%r812, [%rd8+40];
	xor.b32  	%r939, %r939, %r812;
	ld.global.u32 	%r813, [%rd8+44];
	xor.b32  	%r1122, %r1122, %r813;
	ld.global.u32 	%r814, [%rd8+48];
	xor.b32  	%r1121, %r1121, %r814;
	ld.global.u32 	%r815, [%rd8+52];
	xor.b32  	%r1120, %r1120, %r815;
	ld.global.u32 	%r816, [%rd8+56];
	xor.b32  	%r935, %r935, %r816;
$L__BB0_85:
	and.b32  	%r818, %r794, 8;
	setp.eq.s32 	%p47, %r818, 0;
	@%p47 bra 	$L__BB0_87;
	ld.global.u32 	%r819, [%rd8+60];
	xor.b32  	%r939, %r939, %r819;
	ld.global.u32 	%r820, [%rd8+64];
	xor.b32  	%r1122, %r1122, %r820;
	ld.global.u32 	%r821, [%rd8+68];
	xor.b32  	%r1121, %r1121, %r821;
	ld.global.u32 	%r822, [%rd8+72];
	xor.b32  	%r1120, %r1120, %r822;
	ld.global.u32 	%r823, [%rd8+76];
	xor.b32  	%r935, %r935, %r823;
$L__BB0_87:
	and.b32  	%r825, %r794, 16;
	setp.eq.s32 	%p48, %r825, 0;
	@%p48 bra 	$L__BB0_89;
	ld.global.u32 	%r826, [%rd8+80];
	xor.b32  	%r939, %r939, %r826;
	ld.global.u32 	%r827, [%rd8+84];
	xor.b32  	%r1122, %r1122, %r827;
	ld.global.u32 	%r828, [%rd8+88];
	xor.b32  	%r1121, %r1121, %r828;
	ld.global.u32 	%r829, [%rd8+92];
	xor.b32  	%r1120, %r1120, %r829;
	ld.global.u32 	%r830, [%rd8+96];
	xor.b32  	%r935, %r935, %r830;
$L__BB0_89:
	and.b32  	%r832, %r794, 32;
	setp.eq.s32 	%p49, %r832, 0;
	@%p49 bra 	$L__BB0_91;
	ld.global.u32 	%r833, [%rd8+100];
	xor.b32  	%r939, %r939, %r833;
	ld.global.u32 	%r834, [%rd8+104];
	xor.b32  	%r1122, %r1122, %r834;
	ld.global.u32 	%r835, [%rd8+108];
	xor.b32  	%r1121, %r1121, %r835;
	ld.global.u32 	%r836, [%rd8+112];
	xor.b32  	%r1120, %r1120, %r836;
	ld.global.u32 	%r837, [%rd8+116];
	xor.b32  	%r935, %r935, %r837;
$L__BB0_91:
	and.b32  	%r839, %r794, 64;
	setp.eq.s32 	%p50, %r839, 0;
	@%p50 bra 	$L__BB0_93;
	ld.global.u32 	%r840, [%rd8+120];
	xor.b32  	%r939, %r939, %r840;
	ld.global.u32 	%r841, [%rd8+124];
	xor.b32  	%r1122, %r1122, %r841;
	ld.global.u32 	%r842, [%rd8+128];
	xor.b32  	%r1121, %r1121, %r842;
	ld.global.u32 	%r843, [%rd8+132];
	xor.b32  	%r1120, %r1120, %r843;
	ld.global.u32 	%r844, [%rd8+136];
	xor.b32  	%r935, %r935, %r844;
$L__BB0_93:
	and.b32  	%r846, %r794, 128;
	setp.eq.s32 	%p51, %r846, 0;
	@%p51 bra 	$L__BB0_95;
	ld.global.u32 	%r847, [%rd8+140];
	xor.b32  	%r939, %r939, %r847;
	ld.global.u32 	%r848, [%rd8+144];
	xor.b32  	%r1122, %r1122, %r848;
	ld.global.u32 	%r849, [%rd8+148];
	xor.b32  	%r1121, %r1121, %r849;
	ld.global.u32 	%r850, [%rd8+152];
	xor.b32  	%r1120, %r1120, %r850;
	ld.global.u32 	%r851, [%rd8+156];
	xor.b32  	%r935, %r935, %r851;
$L__BB0_95:
	and.b32  	%r853, %r794, 256;
	setp.eq.s32 	%p52, %r853, 0;
	@%p52 bra 	$L__BB0_97;
	ld.global.u32 	%r854, [%rd8+160];
	xor.b32  	%r939, %r939, %r854;
	ld.global.u32 	%r855, [%rd8+164];
	xor.b32  	%r1122, %r1122, %r855;
	ld.global.u32 	%r856, [%rd8+168];
	xor.b32  	%r1121, %r1121, %r856;
	ld.global.u32 	%r857, [%rd8+172];
	xor.b32  	%r1120, %r1120, %r857;
	ld.global.u32 	%r858, [%rd8+176];
	xor.b32  	%r935, %r935, %r858;
$L__BB0_97:
	and.b32  	%r860, %r794, 512;
	setp.eq.s32 	%p53, %r860, 0;
	@%p53 bra 	$L__BB0_99;
	ld.global.u32 	%r861, [%rd8+180];
	xor.b32  	%r939, %r939, %r861;
	ld.global.u32 	%r862, [%rd8+184];
	xor.b32  	%r1122, %r1122, %r862;
	ld.global.u32 	%r863, [%rd8+188];
	xor.b32  	%r1121, %r1121, %r863;
	ld.global.u32 	%r864, [%rd8+192];
	xor.b32  	%r1120, %r1120, %r864;
	ld.global.u32 	%r865, [%rd8+196];
	xor.b32  	%r935, %r935, %r865;
$L__BB0_99:
	and.b32  	%r867, %r794, 1024;
	setp.eq.s32 	%p54, %r867, 0;
	@%p54 bra 	$L__BB0_101;
	ld.global.u32 	%r868, [%rd8+200];
	xor.b32  	%r939, %r939, %r868;
	ld.global.u32 	%r869, [%rd8+204];
	xor.b32  	%r1122, %r1122, %r869;
	ld.global.u32 	%r870, [%rd8+208];
	xor.b32  	%r1121, %r1121, %r870;
	ld.global.u32 	%r871, [%rd8+212];
	xor.b32  	%r1120, %r1120, %r871;
	ld.global.u32 	%r872, [%rd8+216];
	xor.b32  	%r935, %r935, %r872;
$L__BB0_101:
	and.b32  	%r874, %r794, 2048;
	setp.eq.s32 	%p55, %r874, 0;
	@%p55 bra 	$L__BB0_103;
	ld.global.u32 	%r875, [%rd8+220];
	xor.b32  	%r939, %r939, %r875;
	ld.global.u32 	%r876, [%rd8+224];
	xor.b32  	%r1122, %r1122, %r876;
	ld.global.u32 	%r877, [%rd8+228];
	xor.b32  	%r1121, %r1121, %r877;
	ld.global.u32 	%r878, [%rd8+232];
	xor.b32  	%r1120, %r1120, %r878;
	ld.global.u32 	%r879, [%rd8+236];
	xor.b32  	%r935, %r935, %r879;
$L__BB0_103:
	and.b32  	%r881, %r794, 4096;
	setp.eq.s32 	%p56, %r881, 0;
	@%p56 bra 	$L__BB0_105;
	ld.global.u32 	%r882, [%rd8+240];
	xor.b32  	%r939, %r939, %r882;
	ld.global.u32 	%r883, [%rd8+244];
	xor.b32  	%r1122, %r1122, %r883;
	ld.global.u32 	%r884, [%rd8+248];
	xor.b32  	%r1121, %r1121, %r884;
	ld.global.u32 	%r885, [%rd8+252];
	xor.b32  	%r1120, %r1120, %r885;
	ld.global.u32 	%r886, [%rd8+256];
	xor.b32  	%r935, %r935, %r886;
$L__BB0_105:
	and.b32  	%r888, %r794, 8192;
	setp.eq.s32 	%p57, %r888, 0;
	@%p57 bra 	$L__BB0_107;
	ld.global.u32 	%r889, [%rd8+260];
	xor.b32  	%r939, %r939, %r889;
	ld.global.u32 	%r890, [%rd8+264];
	xor.b32  	%r1122, %r1122, %r890;
	ld.global.u32 	%r891, [%rd8+268];
	xor.b32  	%r1121, %r1121, %r891;
	ld.global.u32 	%r892, [%rd8+272];
	xor.b32  	%r1120, %r1120, %r892;
	ld.global.u32 	%r893, [%rd8+276];
	xor.b32  	%r935, %r935, %r893;
$L__BB0_107:
	and.b32  	%r895, %r794, 16384;
	setp.eq.s32 	%p58, %r895, 0;
	@%p58 bra 	$L__BB0_109;
	ld.global.u32 	%r896, [%rd8+280];
	xor.b32  	%r939, %r939, %r896;
	ld.global.u32 	%r897, [%rd8+284];
	xor.b32  	%r1122, %r1122, %r897;
	ld.global.u32 	%r898, [%rd8+288];
	xor.b32  	%r1121, %r1121, %r898;
	ld.global.u32 	%r899, [%rd8+292];
	xor.b32  	%r1120, %r1120, %r899;
	ld.global.u32 	%r900, [%rd8+296];
	xor.b32  	%r935, %r935, %r900;
$L__BB0_109:
	and.b32  	%r902, %r794, 32768;
	setp.eq.s32 	%p59, %r902, 0;
	@%p59 bra 	$L__BB0_111;
	ld.global.u32 	%r903, [%rd8+300];
	xor.b32  	%r939, %r939, %r903;
	ld.global.u32 	%r904, [%rd8+304];
	xor.b32  	%r1122, %r1122, %r904;
	ld.global.u32 	%r905, [%rd8+308];
	xor.b32  	%r1121, %r1121, %r905;
	ld.global.u32 	%r906, [%rd8+312];
	xor.b32  	%r1120, %r1120, %r906;
	ld.global.u32 	%r907, [%rd8+316];
	xor.b32  	%r935, %r935, %r907;
$L__BB0_111:
	add.s32 	%r1118, %r1118, 16;
	setp.ne.s32 	%p60, %r1118, 32;
	@%p60 bra 	$L__BB0_79;
	mad.lo.s32 	%r908, %r1112, -31, %r369;
	add.s32 	%r1112, %r908, 1;
	setp.ne.s32 	%p61, %r1112, 5;
	@%p61 bra 	$L__BB0_78;
	st.local.u32 	[%rd1+4], %r939;
	st.local.v2.u32 	[%rd1+8], {%r1122, %r1121};
	st.local.v2.u32 	[%rd1+16], {%r1120, %r935};
$L__BB0_114:
	shr.u64 	%rd26, %rd3, 2;
	add.s32 	%r922, %r922, 1;
	setp.gt.u64 	%p62, %rd3, 3;
	@%p62 bra 	$L__BB0_2;
$L__BB0_115:
	cvta.to.global.u64 	%rd23, %rd10;
	shr.u32 	%r909, %r939, 2;
	xor.b32  	%r910, %r909, %r939;
	shl.b32 	%r911, %r935, 4;
	shl.b32 	%r912, %r910, 1;
	xor.b32  	%r913, %r912, %r911;
	xor.b32  	%r914, %r913, %r910;
	xor.b32  	%r915, %r914, %r935;
	add.s32 	%r916, %r4, %r915;
	add.s32 	%r917, %r916, -637770787;
	cvt.rn.f32.u32 	%f1, %r917;
	fma.rn.f32 	%f2, %f1, 0f2F800000, 0f2F000000;
	cvt.f64.f32 	%fd1, %f2;
	fma.rn.f64 	%fd2, %fd1, 0d4024000000000000, 0dC014000000000000;
	cvt.rzi.s32.f64 	%r918, %fd2;
	cvt.rn.f64.s32 	%fd3, %r918;
	mad.lo.s32 	%r919, %r543, %r1, %r2;
	mul.wide.s32 	%rd24, %r919, 8;
	add.s64 	%rd25, %rd23, %rd24;
	st.global.f64 	[%rd25], %fd3;
	ret;

}
	// .globl	_Z4convPdmmS_mmS_mm
.visible .entry _Z4convPdmmS_mmS_mm(
	.param .u64 .ptr .align 1 _Z4convPdmmS_mmS_mm_param_0,
	.param .u64 _Z4convPdmmS_mmS_mm_param_1,
	.param .u64 _Z4convPdmmS_mmS_mm_param_2,
	.param .u64 .ptr .align 1 _Z4convPdmmS_mmS_mm_param_3,
	.param .u64 _Z4convPdmmS_mmS_mm_param_4,
	.param .u64 _Z4convPdmmS_mmS_mm_param_5,
	.param .u64 .ptr .align 1 _Z4convPdmmS_mmS_mm_param_6,
	.param .u64 _Z4convPdmmS_mmS_mm_param_7,
	.param .u64 _Z4convPdmmS_mmS_mm_param_8
)
{
	.reg .pred 	%p<93>;
	.reg .b32 	%r<41>;
	.reg .b64 	%rd<154>;
	.reg .b64 	%fd<101>;

	ld.param.u64 	%rd30, [_Z4convPdmmS_mmS_mm_param_0];
	ld.param.u64 	%rd24, [_Z4convPdmmS_mmS_mm_param_1];
	ld.param.u64 	%rd31, [_Z4convPdmmS_mmS_mm_param_3];
	ld.param.u64 	%rd26, [_Z4convPdmmS_mmS_mm_param_4];
	ld.param.u64 	%rd27, [_Z4convPdmmS_mmS_mm_param_5];
	ld.param.u64 	%rd29, [_Z4convPdmmS_mmS_mm_param_7];
	ld.param.u64 	%rd32, [_Z4convPdmmS_mmS_mm_param_8];
	cvta.to.global.u64 	%rd1, %rd31;
	cvta.to.global.u64 	%rd2, %rd30;
	shr.u64 	%rd34, %rd26, 1;
	cvt.u32.u64 	%r1, %rd34;
	mov.u32 	%r21, %ctaid.x;
	mov.u32 	%r22, %ntid.x;
	mov.u32 	%r23, %tid.x;
	mad.lo.s32 	%r24, %r21, %r22, %r23;
	mov.u32 	%r25, %ctaid.y;
	mov.u32 	%r26, %ntid.y;
	mov.u32 	%r27, %tid.y;
	mad.lo.s32 	%r28, %r25, %r26, %r27;
	cvt.s64.s32 	%rd3, %r24;
	setp.le.u64 	%p2, %rd29, %rd3;
	cvt.u64.u32 	%rd4, %r28;
	setp.le.u64 	%p3, %rd32, %rd4;
	or.pred  	%p4, %p2, %p3;
	mov.f64 	%fd79, 0d0000000000000000;
	@%p4 bra 	$L__BB1_46;
	setp.eq.s64 	%p5, %rd27, 0;
	@%p5 bra 	$L__BB1_45;
	cvt.u32.u64 	%r30, %rd3;
	setp.eq.s64 	%p6, %rd26, 0;
	sub.s32 	%r2, %r30, %r1;
	@%p6 bra 	$L__BB1_45;
	and.b64  	%rd5, %rd26, 7;
	and.b64  	%rd6, %rd26, -8;
	neg.s64 	%rd7, %rd6;
	add.s32 	%r3, %r2, 3;
	shr.u64 	%rd36, %rd27, 1;
	cvt.u32.u64 	%r33, %rd36;
	cvt.u32.u64 	%r34, %rd4;
	sub.s32 	%r4, %r34, %r33;
	mov.f64 	%fd79, 0d0000000000000000;
	mov.b64 	%rd148, 0;
$L__BB1_4:
	ld.param.u64 	%rd146, [_Z4convPdmmS_mmS_mm_param_2];
	setp.lt.u64 	%p7, %rd26, 8;
	cvt.u32.u64 	%r35, %rd148;
	add.s32 	%r36, %r4, %r35;
	setp.gt.s32 	%p8, %r36, -1;
	cvt.s64.s32 	%rd38, %r36;
	setp.gt.u64 	%p9, %rd146, %rd38;
	and.pred  	%p1, %p8, %p9;
	mul.lo.s64 	%rd9, %rd24, %rd38;
	mul.lo.s64 	%rd10, %rd148, %rd26;
	mov.b64 	%rd152, 0;
	@%p7 bra 	$L__BB1_23;
	mul.lo.s64 	%rd40, %rd26, %rd148;
	shl.b64 	%rd41, %rd40, 3;
	add.s64 	%rd149, %rd1, %rd41;
	mov.b64 	%rd150, 0;
	mov.u32 	%r40, %r3;
$L__BB1_6:
	.pragma "nounroll";
	add.s32 	%r6, %r40, -3;
	setp.gt.s32 	%p10, %r6, -1;
	cvt.s64.s32 	%rd42, %r6;
	setp.gt.u64 	%p11, %rd24, %rd42;
	and.pred  	%p12, %p10, %p11;
	and.pred  	%p13, %p12, %p1;
	not.pred 	%p14, %p13;
	@%p14 bra 	$L__BB1_8;
	cvt.u64.u32 	%rd43, %r6;
	add.s64 	%rd44, %rd9, %rd43;
	shl.b64 	%rd45, %rd44, 3;
	add.s64 	%rd46, %rd2, %rd45;
	ld.global.f64 	%fd44, [%rd46];
	ld.global.f64 	%fd45, [%rd149];
	fma.rn.f64 	%fd79, %fd44, %fd45, %fd79;
$L__BB1_8:
	add.s32 	%r7, %r40, -2;
	setp.gt.s32 	%p15, %r7, -1;
	cvt.s64.s32 	%rd47, %r7;
	setp.gt.u64 	%p16, %rd24, %rd47;
	and.pred  	%p17, %p15, %p16;
	and.pred  	%p18, %p17, %p1;
	and.b64  	%rd48, %rd150, 4294967288;
	add.s64 	%rd49, %rd10, %rd48;
	shl.b64 	%rd50, %rd49, 3;
	add.s64 	%rd14, %rd1, %rd50;
	not.pred 	%p19, %p18;
	@%p19 bra 	$L__BB1_10;
	cvt.u64.u32 	%rd51, %r7;
	add.s64 	%rd52, %rd9, %rd51;
	shl.b64 	%rd53, %rd52, 3;
	add.s64 	%rd54, %rd2, %rd53;
	ld.global.f64 	%fd46, [%rd54];
	ld.global.f64 	%fd47, [%rd14+8];
	fma.rn.f64 	%fd79, %fd46, %fd47, %fd79;
$L__BB1_10:
	add.s32 	%r8, %r40, -1;
	setp.gt.s32 	%p20, %r8, -1;
	cvt.s64.s32 	%rd55, %r8;
	setp.gt.u64 	%p21, %rd24, %rd55;
	and.pred  	%p22, %p20, %p21;
	and.pred  	%p23, %p22, %p1;
	not.pred 	%p24, %p23;
	@%p24 bra 	$L__BB1_12;
	cvt.u64.u32 	%rd56, %r8;
	add.s64 	%rd57, %rd9, %rd56;
	shl.b64 	%rd58, %rd57, 3;
	add.s64 	%rd59, %rd2, %rd58;
	ld.global.f64 	%fd48, [%rd59];
	ld.global.f64 	%fd49, [%rd14+16];
	fma.rn.f64 	%fd79, %fd48, %fd49, %fd79;
$L__BB1_12:
	add.s32 	%r9, %r40, 4;
	setp.gt.s32 	%p25, %r40, -1;
	cvt.s64.s32 	%rd60, %r40;
	setp.gt.u64 	%p26, %rd24, %rd60;
	and.pred  	%p27, %p25, %p26;
	and.pred  	%p28, %p27, %p1;
	not.pred 	%p29, %p28;
	@%p29 bra 	$L__BB1_14;
	cvt.u64.u32 	%rd61, %r40;
	add.s64 	%rd62, %rd9, %rd61;
	shl.b64 	%rd63, %rd62, 3;
	add.s64 	%rd64, %rd2, %rd63;
	ld.global.f64 	%fd50, [%rd64];
	ld.global.f64 	%fd51, [%rd14+24];
	fma.rn.f64 	%fd79, %fd50, %fd51, %fd79;
$L__BB1_14:
	add.s32 	%r10, %r40, 1;
	setp.gt.s32 	%p30, %r10, -1;
	cvt.s64.s32 	%rd65, %r10;
	setp.gt.u64 	%p31, %rd24, %rd65;
	and.pred  	%p32, %p30, %p31;
	and.pred  	%p33, %p32, %p1;
	not.pred 	%p34, %p33;
	@%p34 bra 	$L__BB1_16;
	cvt.u64.u32 	%rd66, %r10;
	add.s64 	%rd67, %rd9, %rd66;
	shl.b64 	%rd68, %rd67, 3;
	add.s64 	%rd69, %rd2, %rd68;
	ld.global.f64 	%fd52, [%rd69];
	ld.global.f64 	%fd53, [%rd14+32];
	fma.rn.f64 	%fd79, %fd52, %fd53, %fd79;
$L__BB1_16:
	add.s32 	%r11, %r40, 2;
	setp.gt.s32 	%p35, %r11, -1;
	cvt.s64.s32 	%rd70, %r11;
	setp.gt.u64 	%p36, %rd24, %rd70;
	and.pred  	%p37, %p35, %p36;
	and.pred  	%p38, %p37, %p1;
	not.pred 	%p39, %p38;
	@%p39 bra 	$L__BB1_18;
	cvt.u64.u32 	%rd71, %r11;
	add.s64 	%rd72, %rd9, %rd71;
	shl.b64 	%rd73, %rd72, 3;
	add.s64 	%rd74, %rd2, %rd73;
	ld.global.f64 	%fd54, [%rd74];
	ld.global.f64 	%fd55, [%rd14+40];
	fma.rn.f64 	%fd79, %fd54, %fd55, %fd79;
$L__BB1_18:
	add.s32 	%r12, %r40, 3;
	setp.gt.s32 	%p40, %r12, -1;
	cvt.s64.s32 	%rd75, %r12;
	setp.gt.u64 	%p41, %rd24, %rd75;
	and.pred  	%p42, %p40, %p41;
	and.pred  	%p43, %p42, %p1;
	not.pred 	%p44, %p43;
	@%p44 bra 	$L__BB1_20;
	cvt.u64.u32 	%rd76, %r12;
	add.s64 	%rd77, %rd9, %rd76;
	shl.b64 	%rd78, %rd77, 3;
	add.s64 	%rd79, %rd2, %rd78;
	ld.global.f64 	%fd56, [%rd79];
	ld.global.f64 	%fd57, [%rd14+48];
	fma.rn.f64 	%fd79, %fd56, %fd57, %fd79;
$L__BB1_20:
	setp.gt.s32 	%p45, %r9, -1;
	cvt.s64.s32 	%rd80, %r9;
	setp.gt.u64 	%p46, %rd24, %rd80;
	and.pred  	%p47, %p45, %p46;
	and.pred  	%p48, %p47, %p1;
	not.pred 	%p49, %p48;
	@%p49 bra 	$L__BB1_22;
	cvt.u64.u32 	%rd81, %r9;
	add.s64 	%rd82, %rd9, %rd81;
	shl.b64 	%rd83, %rd82, 3;
	add.s64 	%rd84, %rd2, %rd83;
	ld.global.f64 	%fd58, [%rd84];
	ld.global.f64 	%fd59, [%rd14+56];
	fma.rn.f64 	%fd79, %fd58, %fd59, %fd79;
$L__BB1_22:
	add.s64 	%rd150, %rd150, 8;
	add.s64 	%rd85, %rd7, %rd150;
	add.s32 	%r40, %r40, 8;
	add.s64 	%rd149, %rd149, 64;
	setp.ne.s64 	%p50, %rd85, 0;
	mov.u64 	%rd152, %rd6;
	@%p50 bra 	$L__BB1_6;
$L__BB1_23:
	setp.eq.s64 	%p51, %rd5, 0;
	@%p51 bra 	$L__BB1_44;
	add.s64 	%rd86, %rd5, -1;
	setp.lt.u64 	%p52, %rd86, 3;
	@%p52 bra 	$L__BB1_34;
	cvt.u32.u64 	%r37, %rd152;
	add.s32 	%r14, %r2, %r37;
	setp.gt.s32 	%p53, %r14, -1;
	cvt.s64.s32 	%rd87, %r14;
	setp.gt.u64 	%p54, %rd24, %rd87;
	and.pred  	%p55, %p53, %p54;
	and.pred  	%p56, %p55, %p1;
	not.pred 	%p57, %p56;
	@%p57 bra 	$L__BB1_27;
	cvt.u64.u32 	%rd88, %r14;
	add.s64 	%rd89, %rd9, %rd88;
	shl.b64 	%rd90, %rd89, 3;
	add.s64 	%rd91, %rd2, %rd90;
	ld.global.f64 	%fd61, [%rd91];
	add.s64 	%rd92, %rd152, %rd10;
	shl.b64 	%rd93, %rd92, 3;
	add.s64 	%rd94, %rd1, %rd93;
	ld.global.f64 	%fd62, [%rd94];
	fma.rn.f64 	%fd79, %fd61, %fd62, %fd79;
$L__BB1_27:
	add.s32 	%r15, %r14, 1;
	setp.gt.s32 	%p58, %r15, -1;
	cvt.s64.s32 	%rd95, %r15;
	setp.gt.u64 	%p59, %rd24, %rd95;
	and.pred  	%p60, %p58, %p59;
	and.pred  	%p61, %p60, %p1;
	and.b64  	%rd96, %rd152, 4294967295;
	add.s64 	%rd97, %rd10, %rd96;
	shl.b64 	%rd98, %rd97, 3;
	add.s64 	%rd18, %rd1, %rd98;
	not.pred 	%p62, %p61;
	@%p62 bra 	$L__BB1_29;
	cvt.u64.u32 	%rd99, %r15;
	add.s64 	%rd100, %rd9, %rd99;
	shl.b64 	%rd101, %rd100, 3;
	add.s64 	%rd102, %rd2, %rd101;
	ld.global.f64 	%fd63, [%rd102];
	ld.global.f64 	%fd64, [%rd18+8];
	fma.rn.f64 	%fd79, %fd63, %fd64, %fd79;
$L__BB1_29:
	add.s32 	%r16, %r14, 2;
	setp.gt.s32 	%p63, %r16, -1;
	cvt.s64.s32 	%rd103, %r16;
	setp.gt.u64 	%p64, %rd24, %rd103;
	and.pred  	%p65, %p63, %p64;
	and.pred  	%p66, %p65, %p1;
	not.pred 	%p67, %p66;
	@%p67 bra 	$L__BB1_31;
	cvt.u64.u32 	%rd104, %r16;
	add.s64 	%rd105, %rd9, %rd104;
	shl.b64 	%rd106, %rd105, 3;
	add.s64 	%rd107, %rd2, %rd106;
	ld.global.f64 	%fd65, [%rd107];
	ld.global.f64 	%fd66, [%rd18+16];
	fma.rn.f64 	%fd79, %fd65, %fd66, %fd79;
$L__BB1_31:
	add.s32 	%r17, %r14, 3;
	setp.gt.s32 	%p68, %r17, -1;
	cvt.s64.s32 	%rd108, %r17;
	setp.gt.u64 	%p69, %rd24, %rd108;
	and.pred  	%p70, %p68, %p69;
	and.pred  	%p71, %p70, %p1;
	not.pred 	%p72, %p71;
	@%p72 bra 	$L__BB1_33;
	cvt.u64.u32 	%rd109, %r17;
	add.s64 	%rd110, %rd9, %rd109;
	shl.b64 	%rd111, %rd110, 3;
	add.s64 	%rd112, %rd2, %rd111;
	ld.global.f64 	%fd67, [%rd112];
	ld.global.f64 	%fd68, [%rd18+24];
	fma.rn.f64 	%fd79, %fd67, %fd68, %fd79;
$L__BB1_33:
	add.s64 	%rd113, %rd152, 4;
	and.b64  	%rd152, %rd113, 4294967295;
$L__BB1_34:
	and.b64  	%rd114, %rd26, 3;
	setp.eq.s64 	%p73, %rd114, 0;
	@%p73 bra 	$L__BB1_44;
	setp.eq.s64 	%p74, %rd114, 1;
	@%p74 bra 	$L__BB1_41;
	cvt.u32.u64 	%r38, %rd152;
	add.s32 	%r18, %r2, %r38;
	setp.gt.s32 	%p75, %r18, -1;
	cvt.s64.s32 	%rd115, %r18;
	setp.gt.u64 	%p76, %rd24, %rd115;
	and.pred  	%p77, %p75, %p76;
	and.pred  	%p78, %p77, %p1;
	not.pred 	%p79, %p78;
	@%p79 bra 	$L__BB1_38;
	cvt.u64.u32 	%rd116, %r18;
	add.s64 	%rd117, %rd9, %rd116;
	shl.b64 	%rd118, %rd117, 3;
	add.s64 	%rd119, %rd2, %rd118;
	ld.global.f64 	%fd70, [%rd119];
	add.s64 	%rd120, %rd152, %rd10;
	shl.b64 	%rd121, %rd120, 3;
	add.s64 	%rd122, %rd1, %rd121;
	ld.global.f64 	%fd71, [%rd122];
	fma.rn.f64 	%fd79, %fd70, %fd71, %fd79;
$L__BB1_38:
	add.s32 	%r19, %r18, 1;
	setp.gt.s32 	%p80, %r19, -1;
	cvt.s64.s32 	%rd123, %r19;
	setp.gt.u64 	%p81, %rd24, %rd123;
	and.pred  	%p82, %p80, %p81;
	and.pred  	%p83, %p82, %p1;
	not.pred 	%p84, %p83;
	@%p84 bra 	$L__BB1_40;
	cvt.u64.u32 	%rd124, %r19;
	add.s64 	%rd125, %rd9, %rd124;
	shl.b64 	%rd126, %rd125, 3;
	add.s64 	%rd127, %rd2, %rd126;
	ld.global.f64 	%fd72, [%rd127];
	and.b64  	%rd128, %rd152, 4294967295;
	add.s64 	%rd129, %rd10, %rd128;
	shl.b64 	%rd130, %rd129, 3;
	add.s64 	%rd131, %rd1, %rd130;
	ld.global.f64 	%fd73, [%rd131+8];
	fma.rn.f64 	%fd79, %fd72, %fd73, %fd79;
$L__BB1_40:
	add.s64 	%rd132, %rd152, 2;
	and.b64  	%rd152, %rd132, 4294967295;
$L__BB1_41:
	and.b64  	%rd133, %rd26, 1;
	setp.eq.b64 	%p85, %rd133, 1;
	not.pred 	%p86, %p85;
	@%p86 bra 	$L__BB1_44;
	cvt.u32.u64 	%r39, %rd152;
	add.s32 	%r20, %r2, %r39;
	setp.gt.s32 	%p87, %r20, -1;
	cvt.s64.s32 	%rd134, %r20;
	setp.gt.u64 	%p88, %rd24, %rd134;
	and.pred  	%p89, %p87, %p88;
	and.pred  	%p90, %p89, %p1;
	not.pred 	%p91, %p90;
	@%p91 bra 	$L__BB1_44;
	cvt.u64.u32 	%rd135, %r20;
	add.s64 	%rd136, %rd9, %rd135;
	shl.b64 	%rd137, %rd136, 3;
	add.s64 	%rd138, %rd2, %rd137;
	ld.global.f64 	%fd74, [%rd138];
	add.s64 	%rd139, %rd152, %rd10;
	shl.b64 	%rd140, %rd139, 3;
	add.s64 	%rd141, %rd1, %rd140;
	ld.global.f64 	%fd75, [%rd141];
	fma.rn.f64 	%fd79, %fd74, %fd75, %fd79;
$L__BB1_44:
	add.s64 	%rd148, %rd148, 1;
	setp.gt.u64 	%p92, %rd27, %rd148;
	@%p92 bra 	$L__BB1_4;
$L__BB1_45:
	ld.param.u64 	%rd147, [_Z4convPdmmS_mmS_mm_param_6];
	mad.lo.s64 	%rd142, %rd29, %rd4, %rd3;
	cvta.to.global.u64 	%rd143, %rd147;
	shl.b64 	%rd144, %rd142, 3;
	add.s64 	%rd145, %rd143, %rd144;
	st.global.f64 	[%rd145], %fd79;
$L__BB1_46:
	ret;

}


// ===== COMPILED SASS (sm_100) =====

	.target	sm_100

	.elftype	@"ET_EXEC"


//--------------------- .note.nv.tkinfo           --------------------------
	.section	.note.nv.tkinfo,"",@"SHT_NOTE"
	.sectionflags	@"SHF_NOTE_NV_TKINFO"
	.tkinfo
        /*0018*/ 	.word	0x00000002
        /*0030*/ 	.string	""
        /*0030*/ 	.string	"ptxas"
        /*0030*/ 	.string	"Cuda compilation tools, release 13.0, V13.0.88"
        /*0030*/ 	.string	"Build cuda_13.0.r13.0/compiler.36424714_0"
        /*0030*/ 	.string	"-arch sm_100 -m 64 "



//--------------------- .note.nv.cuinfo           --------------------------
	.section	.note.nv.cuinfo,"",@"SHT_NOTE"
	.sectionflags	@"SHF_NOTE_NV_CUINFO"
        /*0018*/ 	.short	0x0002
        /*001a*/ 	.short	0x0064
        /*001c*/ 	.short	0x0082
	.zero		2


//--------------------- .nv.info                  --------------------------
	.section	.nv.info,"",@"SHT_CUDA_INFO"
	.align	4


	//----- nvinfo : EIATTR_REGCOUNT
	.align		4
        /*0000*/ 	.byte	0x04, 0x2f
        /*0002*/ 	.short	(.L_10 - .L_9)
	.align		4
.L_9:
        /*0004*/ 	.word	index@(_Z4fillPdij)
        /*0008*/ 	.word	0x0000001f


	//----- nvinfo : EIATTR_FRAME_SIZE
	.align		4
.L_10:
        /*000c*/ 	.byte	0x04, 0x11
        /*000e*/ 	.short	(.L_12 - .L_11)
	.align		4
.L_11:
        /*0010*/ 	.word	index@(_Z4fillPdij)
        /*0014*/ 	.word	0x00000030


	//----- nvinfo : EIATTR_REGCOUNT
	.align		4
.L_12:
        /*0018*/ 	.byte	0x04, 0x2f
        /*001a*/ 	.short	(.L_14 - .L_13)
	.align		4
.L_13:
        /*001c*/ 	.word	index@(_Z4convPdmmS_mmS_mm)
        /*0020*/ 	.word	0x00000020


	//----- nvinfo : EIATTR_FRAME_SIZE
	.align		4
.L_14:
        /*0024*/ 	.byte	0x04, 0x11
        /*0026*/ 	.short	(.L_16 - .L_15)
	.align		4
.L_15:
        /*0028*/ 	.word	index@(_Z4convPdmmS_mmS_mm)
        /*002c*/ 	.word	0x00000000


	//----- nvinfo : EIATTR_MIN_STACK_SIZE
	.align		4
.L_16:
        /*0030*/ 	.byte	0x04, 0x12
        /*0032*/ 	.short	(.L_18 - .L_17)
	.align		4
.L_17:
        /*0034*/ 	.word	index@(_Z4convPdmmS_mmS_mm)
        /*0038*/ 	.word	0x00000000


	//----- nvinfo : EIATTR_MIN_STACK_SIZE
	.align		4
.L_18:
        /*003c*/ 	.byte	0x04, 0x12
        /*003e*/ 	.short	(.L_20 - .L_19)
	.align		4
.L_19:
        /*0040*/ 	.word	index@(_Z4fillPdij)
        /*0044*/ 	.word	0x00000030
.L_20:


//--------------------- .nv.compat                --------------------------
	.section	.nv.compat,"",@"SHT_CUDA_COMPAT_INFO"
	.align	4
        /*0000*/ 	.byte	0x02, 0x09, 0x00, 0x00, 0x02, 0x02, 0x01, 0x00, 0x02, 0x05, 0x05, 0x00, 0x03, 0x07, 0x01, 0x01
        /*0010*/ 	.byte	0x02, 0x03, 0x00, 0x00, 0x02, 0x06, 0x01, 0x00, 0x04, 0x0b, 0x08, 0x00, 0x01, 0x00, 0x00, 0x00
        /*0020*/ 	.byte	0x00, 0x00, 0x00, 0x00


//--------------------- .nv.info._Z4convPdmmS_mmS_mm --------------------------
	.section	.nv.info._Z4convPdmmS_mmS_mm,"",@"SHT_CUDA_INFO"
	.sectionflags	@""
	.align	4


	//----- nvinfo : EIATTR_CUDA_API_VERSION
	.align		4
        /*0000*/ 	.byte	0x04, 0x37
        /*0002*/ 	.short	(.L_22 - .L_21)
.L_21:
        /*0004*/ 	.word	0x00000082


	//----- nvinfo : EIATTR_KPARAM_INFO
	.align		4
.L_22:
        /*0008*/ 	.byte	0x04, 0x17
        /*000a*/ 	.short	(.L_24 - .L_23)
.L_23:
        /*000c*/ 	.word	0x00000000
        /*0010*/ 	.short	0x0008
        /*0012*/ 	.short	0x0040
        /*0014*/ 	.byte	0x00, 0xf0, 0x21, 0x00


	//----- nvinfo : EIATTR_KPARAM_INFO
	.align		4
.L_24:
        /*0018*/ 	.byte	0x04, 0x17
        /*001a*/ 	.short	(.L_26 - .L_25)
.L_25:
        /*001c*/ 	.word	0x00000000
        /*0020*/ 	.short	0x0007
        /*0022*/ 	.short	0x0038
        /*0024*/ 	.byte	0x00, 0xf0, 0x21, 0x00


	//----- nvinfo : EIATTR_KPARAM_INFO
	.align		4
.L_26:
        /*0028*/ 	.byte	0x04, 0x17
        /*002a*/ 	.short	(.L_28 - .L_27)
.L_27:
        /*002c*/ 	.word	0x00000000
        /*0030*/ 	.short	0x0006
        /*0032*/ 	.short	0x0030
        /*0034*/ 	.byte	0x00, 0xf5, 0x21, 0x00


	//----- nvinfo : EIATTR_KPARAM_INFO
	.align		4
.L_28:
        /*0038*/ 	.byte	0x04, 0x17
        /*003a*/ 	.short	(.L_30 - .L_29)
.L_29:
        /*003c*/ 	.word	0x00000000
        /*0040*/ 	.short	0x0005
        /*0042*/ 	.short	0x0028
        /*0044*/ 	.byte	0x00, 0xf0, 0x21, 0x00


	//----- nvinfo : EIATTR_KPARAM_INFO
	.align		4
.L_30:
        /*0048*/ 	.byte	0x04, 0x17
        /*004a*/ 	.short	(.L_32 - .L_31)
.L_31:
        /*004c*/ 	.word	0x00000000
        /*0050*/ 	.short	0x0004
        /*0052*/ 	.short	0x0020
        /*0054*/ 	.byte	0x00, 0xf0, 0x21, 0x00


	//----- nvinfo : EIATTR_KPARAM_INFO
	.align		4
.L_32:
        /*0058*/ 	.byte	0x04, 0x17
        /*005a*/ 	.short	(.L_34 - .L_33)
.L_33:
        /*005c*/ 	.word	0x00000000
        /*0060*/ 	.short	0x0003
        /*0062*/ 	.short	0x0018
        /*0064*/ 	.byte	0x00, 0xf5, 0x21, 0x00


	//----- nvinfo : EIATTR_KPARAM_INFO
	.align		4
.L_34:
        /*0068*/ 	.byte	0x04, 0x17
        /*006a*/ 	.short	(.L_36 - .L_35)
.L_35:
        /*006c*/ 	.word	0x00000000
        /*0070*/ 	.short	0x0002
        /*0072*/ 	.short	0x0010
        /*0074*/ 	.byte	0x00, 0xf0, 0x21, 0x00


	//----- nvinfo : EIATTR_KPARAM_INFO
	.align		4
.L_36:
        /*0078*/ 	.byte	0x04, 0x17
        /*007a*/ 	.short	(.L_38 - .L_37)
.L_37:
        /*007c*/ 	.word	0x00000000
        /*0080*/ 	.short	0x0001
        /*0082*/ 	.short	0x0008
        /*0084*/ 	.byte	0x00, 0xf0, 0x21, 0x00


	//----- nvinfo : EIATTR_KPARAM_INFO
	.align		4
.L_38:
        /*0088*/ 	.byte	0x04, 0x17
        /*008a*/ 	.short	(.L_40 - .L_39)
.L_39:
        /*008c*/ 	.word	0x00000000
        /*0090*/ 	.short	0x0000
        /*0092*/ 	.short	0x0000
        /*0094*/ 	.byte	0x00, 0xf5, 0x21, 0x00


	//----- nvinfo : EIATTR_SPARSE_MMA_MASK
	.align		4
.L_40:
        /*0098*/ 	.byte	0x03, 0x50
        /*009a*/ 	.short	0x0000


	//----- nvinfo : EIATTR_MAXREG_COUNT
	.align		4
        /*009c*/ 	.byte	0x03, 0x1b
        /*009e*/ 	.short	0x00ff


	//----- nvinfo : EIATTR_MERCURY_ISA_VERSION
	.align		4
        /*00a0*/ 	.byte	0x03, 0x5f
        /*00a2*/ 	.short	0x0101


	//----- nvinfo : EIATTR_VRC_CTA_INIT_COUNT
	.align		4
        /*00a4*/ 	.byte	0x02, 0x4a
	.zero		1
	.zero		1


	//----- nvinfo : EIATTR_EXIT_INSTR_OFFSETS
	.align		4
        /*00a8*/ 	.byte	0x04, 0x1c
        /*00aa*/ 	.short	(.L_42 - .L_41)


	//   ....[0]....
.L_41:
        /*00ac*/ 	.word	0x00000100


	//   ....[1]....
        /*00b0*/ 	.word	0x00001b70


	//----- nvinfo : EIATTR_CRS_STACK_SIZE
	.align		4
.L_42:
        /*00b4*/ 	.byte	0x04, 0x1e
        /*00b6*/ 	.short	(.L_44 - .L_43)
.L_43:
        /*00b8*/ 	.word	0x00000000


	//----- nvinfo : EIATTR_CBANK_PARAM_SIZE
	.align		4
.L_44:
        /*00bc*/ 	.byte	0x03, 0x19
        /*00be*/ 	.short	0x0048


	//----- nvinfo : EIATTR_PARAM_CBANK
	.align		4
        /*00c0*/ 	.byte	0x04, 0x0a
        /*00c2*/ 	.short	(.L_46 - .L_45)
	.align		4
.L_45:
        /*00c4*/ 	.word	index@(.nv.constant0._Z4convPdmmS_mmS_mm)
        /*00c8*/ 	.short	0x0380
        /*00ca*/ 	.short	0x0048


	//----- nvinfo : EIATTR_SW_WAR
	.align		4
.L_46:
        /*00cc*/ 	.byte	0x04, 0x36
        /*00ce*/ 	.short	(.L_48 - .L_47)
.L_47:
        /*00d0*/ 	.word	0x00000008
.L_48:


//--------------------- .nv.info._Z4fillPdij      --------------------------
	.section	.nv.info._Z4fillPdij,"",@"SHT_CUDA_INFO"
	.sectionflags	@""
	.align	4


	//----- nvinfo : EIATTR_CUDA_API_VERSION
	.align		4
        /*0000*/ 	.byte	0x04, 0x37
        /*0002*/ 	.short	(.L_50 - .L_49)
.L_49:
        /*0004*/ 	.word	0x00000082


	//----- nvinfo : EIATTR_KPARAM_INFO
	.align		4
.L_50:
        /*0008*/ 	.byte	0x04, 0x17
        /*000a*/ 	.short	(.L_52 - .L_51)
.L_51:
        /*000c*/ 	.word	0x00000000
        /*0010*/ 	.short	0x0002
        /*0012*/ 	.short	0x000c
        /*0014*/ 	.byte	0x00, 0xf0, 0x11, 0x00


	//----- nvinfo : EIATTR_KPARAM_INFO
	.align		4
.L_52:
        /*0018*/ 	.byte	0x04, 0x17
        /*001a*/ 	.short	(.L_54 - .L_53)
.L_53:
        /*001c*/ 	.word	0x00000000
        /*0020*/ 	.short	0x0001
        /*0022*/ 	.short	0x0008
        /*0024*/ 	.byte	0x00, 0xf0, 0x11, 0x00


	//----- nvinfo : EIATTR_KPARAM_INFO
	.align		4
.L_54:
        /*0028*/ 	.byte	0x04, 0x17
        /*002a*/ 	.short	(.L_56 - .L_55)
.L_55:
        /*002c*/ 	.word	0x00000000
        /*0030*/ 	.short	0x0000
        /*0032*/ 	.short	0x0000
        /*0034*/ 	.byte	0x00, 0xf5, 0x21, 0x00


	//----- nvinfo : EIATTR_SPARSE_MMA_MASK
	.align		4
.L_56:
        /*0038*/ 	.byte	0x03, 0x50
        /*003a*/ 	.short	0x0000


	//----- nvinfo : EIATTR_MAXREG_COUNT
	.align		4
        /*003c*/ 	.byte	0x03, 0x1b
        /*003e*/ 	.short	0x00ff


	//----- nvinfo : EIATTR_MERCURY_ISA_VERSION
	.align		4
        /*0040*/ 	.byte	0x03, 0x5f
        /*0042*/ 	.short	0x0101


	//----- nvinfo : EIATTR_VRC_CTA_INIT_COUNT
	.align		4
        /*0044*/ 	.byte	0x02, 0x4a
	.zero		1
	.zero		1


	//----- nvinfo : EIATTR_EXIT_INSTR_OFFSETS
	.align		4
        /*0048*/ 	.byte	0x04, 0x1c
        /*004a*/ 	.short	(.L_58 - .L_57)


	//   ....[0]....
.L_57:
        /*004c*/ 	.word	0x00002810


	//----- nvinfo : EIATTR_CRS_STACK_SIZE
	.align		4
.L_58:
        /*0050*/ 	.byte	0x04, 0x1e
        /*0052*/ 	.short	(.L_60 - .L_59)
.L_59:
        /*0054*/ 	.word	0x00000000


	//----- nvinfo : EIATTR_CBANK_PARAM_SIZE
	.align		4
.L_60:
        /*0058*/ 	.byte	0x03, 0x19
        /*005a*/ 	.short	0x0010


	//----- nvinfo : EIATTR_PARAM_CBANK
	.align		4
        /*005c*/ 	.byte	0x04, 0x0a
        /*005e*/ 	.short	(.L_62 - .L_61)
	.align		4
.L_61:
        /*0060*/ 	.word	index@(.nv.constant0._Z4fillPdij)
        /*0064*/ 	.short	0x0380
        /*0066*/ 	.short	0x0010


	//----- nvinfo : EIATTR_SW_WAR
	.align		4
.L_62:
        /*0068*/ 	.byte	0x04, 0x36
        /*006a*/ 	.short	(.L_64 - .L_63)
.L_63:
        /*006c*/ 	.word	0x00000008
.L_64:


//--------------------- .nv.callgraph             --------------------------
	.section	.nv.callgraph,"",@"SHT_CUDA_CALLGRAPH"
	.align	4
	.sectionentsize	8
	.align		4
        /*0000*/ 	.word	0x00000000
	.align		4
        /*0004*/ 	.word	0xffffffff
	.align		4
        /*0008*/ 	.word	0x00000000
	.align		4
        /*000c*/ 	.word	0xfffffffe
	.align		4
        /*0010*/ 	.word	0x00000000
	.align		4
        /*0014*/ 	.word	0xfffffffd
	.align		4
        /*0018*/ 	.word	0x00000000
	.align		4
        /*001c*/ 	.word	0xfffffffc


//--------------------- .nv.constant4             --------------------------
	.section	.nv.constant4,"a",@progbits
	.align	8
	.align		8
.nv.constant4:
        /*0000*/ 	.dword	precalc_xorwow_matrix
	.align		8
        /*0008*/ 	.dword	precalc_xorwow_offset_matrix
	.align		8
        /*0010*/ 	.dword	mrg32k3aM1
	.align		8
        /*0018*/ 	.dword	mrg32k3aM2
	.align		8
        /*0020*/ 	.dword	mrg32k3aM1SubSeq
	.align		8
        /*0028*/ 	.dword	mrg32k3aM2SubSeq
	.align		8
        /*0030*/ 	.dword	mrg32k3aM1Seq
	.align		8
        /*0038*/ 	.dword	mrg32k3aM2Seq


//--------------------- .nv.constant3             --------------------------
	.section	.nv.constant3,"a",@progbits
	.align	8
.nv.constant3:
	.type		__cr_lgamma_table,@object
	.size		__cr_lgamma_table,(.L_8 - __cr_lgamma_table)
__cr_lgamma_table:
        /*0000*/ 	.byte	0x00, 0x00, 0x00, 0x00, 0x00, 0x00, 0x00, 0x00, 0x00, 0x00, 0x00, 0x00, 0x00, 0x00, 0x00, 0x00
        /*0010*/ 	.byte	0xef, 0x39, 0xfa, 0xfe, 0x42, 0x2e, 0xe6, 0x3f, 0x02, 0x20, 0x2a, 0xfa, 0x0b, 0xab, 0xfc, 0x3f
        /*0020*/ 	.byte	0xf9, 0x2c, 0x92, 0x7c, 0xa7, 0x6c, 0x09, 0x40, 0xc9, 0x79, 0x44, 0x3c, 0x64, 0x26, 0x13, 0x40
        /*0030*/ 	.byte	0xca, 0x01, 0xcf, 0x3a, 0x27, 0x51, 0x1a, 0x40, 0x30, 0xcc, 0x2d, 0xf3, 0xe1, 0x0c, 0x21, 0x40
        /*0040*/ 	.byte	0x0d, 0xb7, 0xfc, 0x82, 0x8e, 0x35, 0x25, 0x40
.L_8:


//--------------------- .text._Z4convPdmmS_mmS_mm --------------------------
	.section	.text._Z4convPdmmS_mmS_mm,"ax",@progbits
	.align	128
        .global         _Z4convPdmmS_mmS_mm
        .type           _Z4convPdmmS_mmS_mm,@function
        .size           _Z4convPdmmS_mmS_mm,(.L_x_27 - _Z4convPdmmS_mmS_mm)
        .other          _Z4convPdmmS_mmS_mm,@"STO_CUDA_ENTRY STV_DEFAULT"
_Z4convPdmmS_mmS_mm:
.text._Z4convPdmmS_mmS_mm:
[----:B------:R-:W-:Y:S01]  /*0000*/  LDC R1, c[0x0][0x37c] ;  /* 0x0000df00ff017b82 */ /* 0x000fe20000000800 */
[----:B------:R-:W0:Y:S07]  /*0010*/  S2R R3, SR_TID.Y ;  /* 0x0000000000037919 */ /* 0x000e2e0000002200 */
[----:B------:R-:W1:Y:S01]  /*0020*/  LDC R8, c[0x0][0x360] ;  /* 0x0000d800ff087b82 */ /* 0x000e620000000800 */
[----:B------:R-:W2:Y:S01]  /*0030*/  LDCU.64 UR6, c[0x0][0x3c0] ;  /* 0x00007800ff0677ac */ /* 0x000ea20008000a00 */
[----:B------:R-:W1:Y:S01]  /*0040*/  S2R R9, SR_TID.X ;  /* 0x0000000000097919 */ /* 0x000e620000002100 */
[----:B------:R-:W3:Y:S05]  /*0050*/  LDCU.64 UR8, c[0x0][0x3b8] ;  /* 0x00007700ff0877ac */ /* 0x000eea0008000a00 */
[----:B------:R-:W0:Y:S08]  /*0060*/  S2UR UR5, SR_CTAID.Y ;  /* 0x00000000000579c3 */ /* 0x000e300000002600 */
[----:B------:R-:W0:Y:S08]  /*0070*/  LDC R0, c[0x0][0x364] ;  /* 0x0000d900ff007b82 */ /* 0x000e300000000800 */
[----:B------:R-:W1:Y:S01]  /*0080*/  S2UR UR4, SR_CTAID.X ;  /* 0x00000000000479c3 */ /* 0x000e620000002500 */
[----:B0-----:R-:W-:-:S05]  /*0090*/  IMAD R0, R0, UR5, R3 ;  /* 0x0000000500007c24 */ /* 0x001fca000f8e0203 */
[----:B--2---:R-:W-:Y:S01]  /*00a0*/  ISETP.GE.U32.AND P0, PT, R0, UR6, PT ;  /* 0x0000000600007c0c */ /* 0x004fe2000bf06070 */
[----:B-1----:R-:W-:-:S03]  /*00b0*/  IMAD R8, R8, UR4, R9 ;  /* 0x0000000408087c24 */ /* 0x002fc6000f8e0209 */
[----:B------:R-:W-:Y:S02]  /*00c0*/  ISETP.GE.U32.AND.EX P0, PT, RZ, UR7, PT, P0 ;  /* 0x00000007ff007c0c */ /* 0x000fe4000bf06100 */
[----:B---3--:R-:W-:Y:S02]  /*00d0*/  ISETP.GE.U32.AND P1, PT, R8, UR8, PT ;  /* 0x0000000808007c0c */ /* 0x008fe4000bf26070 */
[----:B------:R-:W-:-:S04]  /*00e0*/  SHF.R.S32.HI R2, RZ, 0x1f, R8 ;  /* 0x0000001fff027819 */ /* 0x000fc80000011408 */
[----:B------:R-:W-:-:S13]  /*00f0*/  ISETP.GE.U32.OR.EX P0, PT, R2, UR9, P0, P1 ;  /* 0x0000000902007c0c */ /* 0x000fda0008706510 */
[----:B------:R-:W-:Y:S05]  /*0100*/  @P0 EXIT ;  /* 0x000000000000094d */ /* 0x000fea0003800000 */
[----:B------:R-:W0:Y:S01]  /*0110*/  LDCU.128 UR12, c[0x0][0x3a0] ;  /* 0x00007400ff0c77ac */ /* 0x000e220008000c00 */
[----:B------:R-:W-:Y:S01]  /*0120*/  CS2R R6, SRZ ;  /* 0x0000000000067805 */ /* 0x000fe2000001ff00 */
[----:B------:R-:W1:Y:S01]  /*0130*/  LDCU.64 UR16, c[0x0][0x358] ;  /* 0x00006b00ff1077ac */ /* 0x000e620008000a00 */
[----:B0-----:R-:W-:-:S04]  /*0140*/  UISETP.NE.U32.AND UP0, UPT, UR14, URZ, UPT ;  /* 0x000000ff0e00728c */ /* 0x001fc8000bf05070 */
[----:B------:R-:W-:-:S09]  /*0150*/  UISETP.NE.AND.EX UP0, UPT, UR15, URZ, UPT, UP0 ;  /* 0x000000ff0f00728c */ /* 0x000fd2000bf05300 */
[----:B-1----:R-:W-:Y:S05]  /*0160*/  BRA.U !UP0, `(.L_x_0) ;  /* 0x0000001908647547 */ /* 0x002fea000b800000 */
[----:B------:R-:W-:-:S04]  /*0170*/  UISETP.NE.U32.AND UP0, UPT, UR12, URZ, UPT ;  /* 0x000000ff0c00728c */ /* 0x000fc8000bf05070 */
[----:B------:R-:W-:-:S09]  /*0180*/  UISETP.NE.AND.EX UP0, UPT, UR13, URZ, UPT, UP0 ;  /* 0x000000ff0d00728c */ /* 0x000fd2000bf05300 */
[----:B------:R-:W-:Y:S05]  /*0190*/  BRA.U !UP0, `(.L_x_0) ;  /* 0x0000001908587547 */ /* 0x000fea000b800000 */
[----:B------:R-:W-:Y:S01]  /*01a0*/  USHF.R.U64 UR4, UR12, 0x1, UR13 ;  /* 0x000000010c047899 */ /* 0x000fe2000800120d */
[----:B------:R-:W-:Y:S01]  /*01b0*/  CS2R R6, SRZ ;  /* 0x0000000000067805 */ /* 0x000fe2000001ff00 */
[----:B------:R-:W-:Y:S02]  /*01c0*/  USHF.R.U64 UR5, UR14, 0x1, UR15 ;  /* 0x000000010e057899 */ /* 0x000fe4000800120f */
[----:B------:R-:W-:Y:S02]  /*01d0*/  ULOP3.LUT UR12, UR12, 0xfffffff8, URZ, 0xc0, !UPT ;  /* 0xfffffff80c0c7892 */ /* 0x000fe4000f8ec0ff */
[----:B------:R-:W-:Y:S01]  /*01e0*/  VIADD R2, R8, -UR4 ;  /* 0x8000000408027c36 */ /* 0x000fe20008000000 */
[----:B------:R-:W-:Y:S01]  /*01f0*/  UMOV UR4, URZ ;  /* 0x000000ff00047c82 */ /* 0x000fe20008000000 */
[----:B------:R-:W-:Y:S01]  /*0200*/  VIADD R3, R0, -UR5 ;  /* 0x8000000500037c36 */ /* 0x000fe20008000000 */
[----:B------:R-:W-:-:S07]  /*0210*/  UMOV UR5, URZ ;  /* 0x000000ff00057c82 */ /* 0x000fce0008000000 */
.L_x_13:
[----:B------:R-:W0:Y:S01]  /*0220*/  LDCU.64 UR10, c[0x0][0x3a0] ;  /* 0x00007400ff0a77ac */ /* 0x000e220008000a00 */
[----:B------:R-:W-:Y:S01]  /*0230*/  VIADD R4, R3, UR4 ;  /* 0x0000000403047c36 */ /* 0x000fe20008000000 */
[----:B------:R-:W1:Y:S04]  /*0240*/  LDCU.64 UR6, c[0x0][0x390] ;  /* 0x00007200ff0677ac */ /* 0x000e680008000a00 */
[----:B------:R-:W-:Y:S01]  /*0250*/  SHF.R.S32.HI R5, RZ, 0x1f, R4 ;  /* 0x0000001fff057819 */ /* 0x000fe20000011404 */
[----:B0-----:R-:W-:-:S04]  /*0260*/  UISETP.GE.U32.AND UP0, UPT, UR10, 0x8, UPT ;  /* 0x000000080a00788c */ /* 0x001fc8000bf06070 */
[----:B------:R-:W-:Y:S01]  /*0270*/  UISETP.GE.U32.AND.EX UP0, UPT, UR11, URZ, UPT, UP0 ;  /* 0x000000ff0b00728c */ /* 0x000fe2000bf06100 */
[----:B-1----:R-:W-:Y:S01]  /*0280*/  ISETP.GE.U32.AND P0, PT, R4, UR6, PT ;  /* 0x0000000604007c0c */ /* 0x002fe2000bf06070 */
[----:B------:R-:W-:-:S03]  /*0290*/  UMOV UR6, URZ ;  /* 0x000000ff00067c82 */ /* 0x000fc60008000000 */
[----:B------:R-:W-:Y:S01]  /*02a0*/  ISETP.GE.U32.AND.EX P0, PT, R5, UR7, PT, P0 ;  /* 0x0000000705007c0c */ /* 0x000fe2000bf06100 */
[----:B------:R-:W-:-:S03]  /*02b0*/  UMOV UR7, URZ ;  /* 0x000000ff00077c82 */ /* 0x000fc60008000000 */
[----:B------:R-:W-:Y:S01]  /*02c0*/  ISETP.GT.AND P0, PT, R4, -0x1, !P0 ;  /* 0xffffffff0400780c */ /* 0x000fe20004704270 */
[----:B------:R-:W-:-:S12]  /*02d0*/  BRA.U !UP0, `(.L_x_1) ;  /* 0x0000000908b47547 */ /* 0x000fd8000b800000 */
[----:B------:R-:W0:Y:S01]  /*02e0*/  LDCU.64 UR14, c[0x0][0x398] ;  /* 0x00007300ff0e77ac */ /* 0x000e220008000a00 */
[----:B------:R-:W-:Y:S01]  /*02f0*/  VIADD R24, R2, 0x3 ;  /* 0x0000000302187836 */ /* 0x000fe20000000000 */
[----:B------:R-:W-:Y:S02]  /*0300*/  UIMAD UR8, UR5, UR10, URZ ;  /* 0x0000000a050872a4 */ /* 0x000fe4000f8e02ff */
[----:B------:R-:W-:Y:S02]  /*0310*/  UIMAD.WIDE.U32 UR6, UR4, UR10, URZ ;  /* 0x0000000a040672a5 */ /* 0x000fe4000f8e00ff */
[----:B------:R-:W-:Y:S01]  /*0320*/  UIMAD UR8, UR4, UR11, UR8 ;  /* 0x0000000b040872a4 */ /* 0x000fe2000f8e0208 */
[----:B------:R-:W1:Y:S01]  /*0330*/  LDCU.64 UR22, c[0x0][0x398] ;  /* 0x00007300ff1677ac */ /* 0x000e620008000a00 */
[----:B------:R-:W2:Y:S01]  /*0340*/  LDCU.64 UR20, c[0x0][0x388] ;  /* 0x00007100ff1477ac */ /* 0x000ea20008000a00 */
[----:B0-----:R-:W-:Y:S02]  /*0350*/  ULEA UR13, UP0, UR6, UR14, 0x3 ;  /* 0x0000000e060d7291 */ /* 0x001fe4000f8018ff */
[----:B------:R-:W-:Y:S01]  /*0360*/  UIADD3 UR14, UPT, UPT, UR7, UR8, URZ ;  /* 0x00000008070e7290 */ /* 0x000fe2000fffe0ff */
[----:B------:R-:W0:Y:S03]  /*0370*/  LDCU.64 UR10, c[0x0][0x3a0] ;  /* 0x00007400ff0a77ac */ /* 0x000e260008000a00 */
[----:B------:R-:W-:Y:S01]  /*0380*/  ULEA.HI.X UR14, UR6, UR15, UR14, 0x3, UP0 ;  /* 0x0000000f060e7291 */ /* 0x000fe200080f1c0e */
[----:B------:R-:W-:-:S02]  /*0390*/  UMOV UR7, URZ ;  /* 0x000000ff00077c82 */ /* 0x000fc40008000000 */
[----:B-12---:R-:W-:-:S09]  /*03a0*/  UMOV UR6, URZ ;  /* 0x000000ff00067c82 */ /* 0x006fd20008000000 */
.L_x_2:
[C---:B------:R-:W-:Y:S01]  /*03b0*/  VIADD R10, R24.reuse, 0xfffffffd ;  /* 0xfffffffd180a7836 */ /* 0x040fe20000000000 */
[----:B------:R-:W-:Y:S01]  /*03c0*/  ULOP3.LUT UR8, UR6, 0xfffffff8, URZ, 0xc0, !UPT ;  /* 0xfffffff806087892 */ /* 0x000fe2000f8ec0ff */
[----:B------:R-:W-:Y:S01]  /*03d0*/  VIADD R12, R24, 0xfffffffe ;  /* 0xfffffffe180c7836 */ /* 0x000fe20000000000 */
[----:B0-----:R-:W-:Y:S01]  /*03e0*/  UIMAD UR15, UR5, UR10, URZ ;  /* 0x0000000a050f72a4 */ /* 0x001fe2000f8e02ff */
[----:B------:R-:W-:Y:S01]  /*03f0*/  IMAD.U32 R14, RZ, RZ, UR13 ;  /* 0x0000000dff0e7e24 */ /* 0x000fe2000f8e00ff */
[----:B------:R-:W-:Y:S01]  /*0400*/  ISETP.GE.U32.AND P3, PT, R10, UR20, PT ;  /* 0x000000140a007c0c */ /* 0x000fe2000bf66070 */
[----:B------:R-:W-:Y:S01]  /*0410*/  UMOV UR9, URZ ;  /* 0x000000ff00097c82 */ /* 0x000fe20008000000 */
[----:B------:R-:W-:Y:S01]  /*0420*/  SHF.R.S32.HI R11, RZ, 0x1f, R10 ;  /* 0x0000001fff0b7819 */ /* 0x000fe2000001140a */
[----:B------:R-:W-:Y:S01]  /*0430*/  IMAD.U32 R15, RZ, RZ, UR14 ;  /* 0x0000000eff0f7e24 */ /* 0x000fe2000f8e00ff */
[----:B------:R-:W-:Y:S01]  /*0440*/  ISETP.GE.U32.AND P4, PT, R12, UR20, PT ;  /* 0x000000140c007c0c */ /* 0x000fe2000bf86070 */
[----:B------:R-:W-:Y:S01]  /*0450*/  UIMAD.WIDE.U32 UR8, UR4, UR10, UR8 ;  /* 0x0000000a040872a5 */ /* 0x000fe2000f8e0008 */
[----:B------:R-:W-:Y:S01]  /*0460*/  ISETP.GE.U32.AND.EX P3, PT, R11, UR21, PT, P3 ;  /* 0x000000150b007c0c */ /* 0x000fe2000bf66130 */
[----:B------:R-:W-:Y:S01]  /*0470*/  UIMAD UR15, UR4, UR11, UR15 ;  /* 0x0000000b040f72a4 */ /* 0x000fe2000f8e020f */
[----:B------:R-:W-:Y:S01]  /*0480*/  SHF.R.S32.HI R11, RZ, 0x1f, R12 ;  /* 0x0000001fff0b7819 */ /* 0x000fe2000001140c */
[----:B------:R-:W-:Y:S01]  /*0490*/  ULEA UR18, UP0, UR8, UR22, 0x3 ;  /* 0x0000001608127291 */ /* 0x000fe2000f8018ff */
[----:B------:R-:W-:Y:S01]  /*04a0*/  ISETP.GT.AND P3, PT, R10, -0x1, !P3 ;  /* 0xffffffff0a00780c */ /* 0x000fe20005f64270 */
[----:B------:R-:W-:Y:S01]  /*04b0*/  UIADD3 UR9, UPT, UPT, UR15, UR9, URZ ;  /* 0x000000090f097290 */ /* 0x000fe2000fffe0ff */
[----:B------:R-:W-:-:S02]  /*04c0*/  ISETP.GE.U32.AND.EX P4, PT, R11, UR21, PT, P4 ;  /* 0x000000150b007c0c */ /* 0x000fc4000bf86140 */
[----:B------:R-:W-:Y:S01]  /*04d0*/  PLOP3.LUT P3, PT, P3, P0, PT, 0x80, 0x8 ;  /* 0x000000000008781c */ /* 0x000fe20001f61070 */
[----:B------:R-:W-:Y:S01]  /*04e0*/  ULEA.HI.X UR9, UR8, UR23, UR9, 0x3, UP0 ;  /* 0x0000001708097291 */ /* 0x000fe200080f1c09 */
[----:B------:R-:W-:Y:S01]  /*04f0*/  ISETP.GT.AND P4, PT, R12, -0x1, !P4 ;  /* 0xffffffff0c00780c */ /* 0x000fe20006784270 */
[----:B------:R-:W-:-:S03]  /*0500*/  VIADD R12, R24, 0xfffffffe ;  /* 0xfffffffe180c7836 */ /* 0x000fc60000000000 */
[----:B------:R-:W-:-:S07]  /*0510*/  PLOP3.LUT P4, PT, P4, P0, PT, 0x80, 0x8 ;  /* 0x000000000008781c */ /* 0x000fce0002781070 */
[----:B------:R-:W0:Y:S01]  /*0520*/  @P3 LDC.64 R16, c[0x0][0x380] ;  /* 0x0000e000ff103b82 */ /* 0x000e220000000a00 */
[----:B------:R-:W-:Y:S01]  /*0530*/  @P3 IMAD R13, R5, UR20, RZ ;  /* 0x00000014050d3c24 */ /* 0x000fe2000f8e02ff */
[----:B------:R-:W2:Y:S01]  /*0540*/  @P3 LDG.E.64 R14, desc[UR16][R14.64] ;  /* 0x000000100e0e3981 */ /* 0x000ea2000c1e1b00 */
[----:B------:R-:W-:Y:S02]  /*0550*/  @P3 IMAD.MOV.U32 R11, RZ, RZ, RZ ;  /* 0x000000ffff0b3224 */ /* 0x000fe400078e00ff */
[C---:B------:R-:W-:Y:S02]  /*0560*/  @P3 IMAD R13, R4.reuse, UR21, R13 ;  /* 0x00000015040d3c24 */ /* 0x040fe4000f8e020d */
[----:B------:R-:W-:Y:S01]  /*0570*/  @P3 IMAD.WIDE.U32 R10, R4, UR20, R10 ;  /* 0x00000014040a3c25 */ /* 0x000fe2000f8e000a */
[----:B------:R-:W1:Y:S03]  /*0580*/  @P4 LDC.64 R26, c[0x0][0x380] ;  /* 0x0000e000ff1a4b82 */ /* 0x000e660000000a00 */
[----:B------:R-:W-:-:S02]  /*0590*/  @P3 IMAD.IADD R11, R11, 0x1, R13 ;  /* 0x000000010b0b3824 */ /* 0x000fc400078e020d */
[----:B------:R-:W-:Y:S02]  /*05a0*/  @P4 IMAD.MOV.U32 R13, RZ, RZ, RZ ;  /* 0x000000ffff0d4224 */ /* 0x000fe400078e00ff */
[----:B------:R-:W-:Y:S01]  /*05b0*/  @P4 IMAD.WIDE.U32 R12, R4, UR20, R12 ;  /* 0x00000014040c4c25 */ /* 0x000fe2000f8e000c */
[----:B0-----:R-:W-:-:S04]  /*05c0*/  @P3 LEA R16, P1, R10, R16, 0x3 ;  /* 0x000000100a103211 */ /* 0x001fc800078218ff */
[----:B------:R-:W-:Y:S01]  /*05d0*/  @P3 LEA.HI.X R17, R10, R17, R11, 0x3, P1 ;  /* 0x000000110a113211 */ /* 0x000fe200008f1c0b */
[----:B------:R-:W-:Y:S02]  /*05e0*/  @P4 IMAD R11, R5, UR20, RZ ;  /* 0x00000014050b4c24 */ /* 0x000fe4000f8e02ff */
[----:B------:R-:W-:Y:S02]  /*05f0*/  IMAD.U32 R10, RZ, RZ, UR18 ;  /* 0x00000012ff0a7e24 */ /* 0x000fe4000f8e00ff */
[----:B------:R-:W-:Y:S01]  /*0600*/  @P4 IMAD R11, R4, UR21, R11 ;  /* 0x00000015040b4c24 */ /* 0x000fe2000f8e020b */
[----:B------:R-:W2:Y:S01]  /*0610*/  @P3 LDG.E.64 R16, desc[UR16][R16.64] ;  /* 0x0000001010103981 */ /* 0x000ea2000c1e1b00 */
[----:B-1----:R-:W-:Y:S02]  /*0620*/  @P4 LEA R26, P1, R12, R26, 0x3 ;  /* 0x0000001a0c1a4211 */ /* 0x002fe400078218ff */
[----:B------:R-:W-:Y:S02]  /*0630*/  @P4 IMAD.IADD R13, R11, 0x1, R13 ;  /* 0x000000010b0d4824 */ /* 0x000fe400078e020d */
[----:B------:R-:W-:-:S03]  /*0640*/  IMAD.U32 R11, RZ, RZ, UR9 ;  /* 0x00000009ff0b7e24 */ /* 0x000fc6000f8e00ff */
[----:B------:R-:W-:Y:S02]  /*0650*/  @P4 LEA.HI.X R27, R12, R27, R13, 0x3, P1 ;  /* 0x0000001b0c1b4211 */ /* 0x000fe400008f1c0d */
[----:B------:R-:W3:Y:S04]  /*0660*/  @P4 LDG.E.64 R22, desc[UR16][R10.64+0x8] ;  /* 0x000008100a164981 */ /* 0x000ee8000c1e1b00 */
[----:B------:R-:W3:Y:S01]  /*0670*/  @P4 LDG.E.64 R26, desc[UR16][R26.64] ;  /* 0x000000101a1a4981 */ /* 0x000ee2000c1e1b00 */
[----:B------:R-:W-:-:S05]  /*0680*/  VIADD R12, R24, 0xffffffff ;  /* 0xffffffff180c7836 */ /* 0x000fca0000000000 */
[----:B------:R-:W-:Y:S02]  /*0690*/  ISETP.GE.U32.AND P5, PT, R12, UR20, PT ;  /* 0x000000140c007c0c */ /* 0x000fe4000bfa6070 */
[----:B------:R-:W-:-:S04]  /*06a0*/  SHF.R.S32.HI R13, RZ, 0x1f, R12 ;  /* 0x0000001fff0d7819 */ /* 0x000fc8000001140c */
[----:B------:R-:W-:-:S04]  /*06b0*/  ISETP.GE.U32.AND.EX P5, PT, R13, UR21, PT, P5 ;  /* 0x000000150d007c0c */ /* 0x000fc8000bfa6150 */
[----:B------:R-:W-:-:S04]  /*06c0*/  ISETP.GT.AND P5, PT, R12, -0x1, !P5 ;  /* 0xffffffff0c00780c */ /* 0x000fc80006fa4270 */
[----:B------:R-:W-:Y:S01]  /*06d0*/  PLOP3.LUT P5, PT, P5, P0, PT, 0x80, 0x8 ;  /* 0x000000000008781c */ /* 0x000fe20002fa1070 */
[C---:B------:R-:W-:Y:S01]  /*06e0*/  VIADD R20, R24.reuse, 0x1 ;  /* 0x0000000118147836 */ /* 0x040fe20000000000 */
[----:B------:R-:W-:Y:S02]  /*06f0*/  ISETP.GE.U32.AND P1, PT, R24, UR20, PT ;  /* 0x0000001418007c0c */ /* 0x000fe4000bf26070 */
[----:B------:R-:W-:-:S09]  /*0700*/  SHF.R.S32.HI R13, RZ, 0x1f, R24 ;  /* 0x0000001fff0d7819 */ /* 0x000fd20000011418 */
[----:B------:R-:W0:Y:S01]  /*0710*/  @P5 LDC.64 R18, c[0x0][0x380] ;  /* 0x0000e000ff125b82 */ /* 0x000e220000000a00 */
[----:B------:R-:W-:Y:S02]  /*0720*/  ISETP.GE.U32.AND.EX P1, PT, R13, UR21, PT, P1 ;  /* 0x000000150d007c0c */ /* 0x000fe4000bf26110 */
[----:B------:R-:W-:Y:S02]  /*0730*/  ISETP.GE.U32.AND P2, PT, R20, UR20, PT ;  /* 0x0000001414007c0c */ /* 0x000fe4000bf46070 */
[----:B------:R-:W-:Y:S02]  /*0740*/  SHF.R.S32.HI R13, RZ, 0x1f, R20 ;  /* 0x0000001fff0d7819 */ /* 0x000fe40000011414 */
[----:B------:R-:W-:Y:S01]  /*0750*/  ISETP.GT.AND P1, PT, R24, -0x1, !P1 ;  /* 0xffffffff1800780c */ /* 0x000fe20004f24270 */
[----:B------:R-:W-:Y:S01]  /*0760*/  @P5 IMAD R21, R5, UR20, RZ ;  /* 0x0000001405155c24 */ /* 0x000fe2000f8e02ff */
[----:B------:R-:W-:Y:S01]  /*0770*/  ISETP.GE.U32.AND.EX P2, PT, R13, UR21, PT, P2 ;  /* 0x000000150d007c0c */ /* 0x000fe2000bf46120 */
[----:B------:R-:W-:Y:S01]  /*0780*/  @P5 IMAD.MOV.U32 R13, RZ, RZ, RZ ;  /* 0x000000ffff0d5224 */ /* 0x000fe200078e00ff */
[----:B------:R-:W-:Y:S01]  /*0790*/  PLOP3.LUT P1, PT, P1, P0, PT, 0x80, 0x8 ;  /* 0x000000000008781c */ /* 0x000fe20000f21070 */
[----:B------:R-:W-:-:S02]  /*07a0*/  @P5 IMAD R21, R4, UR21, R21 ;  /* 0x0000001504155c24 */ /* 0x000fc4000f8e0215 */
[----:B------:R-:W-:Y:S01]  /*07b0*/  @P5 IMAD.WIDE.U32 R12, R4, UR20, R12 ;  /* 0x00000014040c5c25 */ /* 0x000fe2000f8e000c */
[----:B------:R-:W-:-:S03]  /*07c0*/  ISETP.GT.AND P2, PT, R20, -0x1, !P2 ;  /* 0xffffffff1400780c */ /* 0x000fc60005744270 */
[----:B------:R-:W-:Y:S01]  /*07d0*/  @P5 IMAD.IADD R13, R21, 0x1, R13 ;  /* 0x00000001150d5824 */ /* 0x000fe200078e020d */
[----:B------:R-:W-:Y:S02]  /*07e0*/  PLOP3.LUT P2, PT, P2, P0, PT, 0x80, 0x8 ;  /* 0x000000000008781c */ /* 0x000fe40001741070 */
[----:B0-----:R-:W-:-:S04]  /*07f0*/  @P5 LEA R18, P6, R12, R18, 0x3 ;  /* 0x000000120c125211 */ /* 0x001fc800078c18ff */
[----:B------:R-:W-:Y:S02]  /*0800*/  @P5 LEA.HI.X R19, R12, R19, R13, 0x3, P6 ;  /* 0x000000130c135211 */ /* 0x000fe400030f1c0d */
[----:B------:R-:W0:Y:S04]  /*0810*/  @P1 LDC.64 R12, c[0x0][0x380] ;  /* 0x0000e000ff0c1b82 */ /* 0x000e280000000a00 */
[----:B------:R-:W4:Y:S01]  /*0820*/  @P5 LDG.E.64 R18, desc[UR16][R18.64] ;  /* 0x0000001012125981 */ /* 0x000f22000c1e1b00 */
[----:B------:R-:W-:Y:S02]  /*0830*/  @P1 IMAD R21, R5, UR20, RZ ;  /* 0x0000001405151c24 */ /* 0x000fe4000f8e02ff */
[----:B------:R-:W-:Y:S02]  /*0840*/  @P1 IMAD.MOV.U32 R25, RZ, RZ, RZ ;  /* 0x000000ffff191224 */ /* 0x000fe400078e00ff */
[C---:B------:R-:W-:Y:S01]  /*0850*/  @P1 IMAD R21, R4.reuse, UR21, R21 ;  /* 0x0000001504151c24 */ /* 0x040fe2000f8e0215 */
[----:B--2---:R-:W-:Y:S01]  /*0860*/  @P3 DFMA R6, R16, R14, R6 ;  /* 0x0000000e1006322b */ /* 0x004fe20000000006 */
[----:B------:R-:W4:Y:S01]  /*0870*/  @P5 LDG.E.64 R16, desc[UR16][R10.64+0x10] ;  /* 0x000010100a105981 */ /* 0x000f22000c1e1b00 */
[----:B------:R-:W1:Y:S06]  /*0880*/  @P2 LDC.64 R14, c[0x0][0x380] ;  /* 0x0000e000ff0e2b82 */ /* 0x000e6c0000000a00 */
[----:B---3--:R-:W-:Y:S01]  /*0890*/  @P4 DFMA R6, R26, R22, R6 ;  /* 0x000000161a06422b */ /* 0x008fe20000000006 */
[----:B------:R-:W-:-:S04]  /*08a0*/  @P1 IMAD.WIDE.U32 R22, R4, UR20, R24 ;  /* 0x0000001404161c25 */ /* 0x000fc8000f8e0018 */
[----:B------:R-:W-:Y:S01]  /*08b0*/  @P1 IMAD.IADD R23, R21, 0x1, R23 ;  /* 0x0000000115171824 */ /* 0x000fe200078e0217 */
[C---:B0-----:R-:W-:Y:S01]  /*08c0*/  @P1 LEA R28, P3, R22.reuse, R12, 0x3 ;  /* 0x0000000c161c1211 */ /* 0x041fe200078618ff */
[----:B------:R-:W-:Y:S02]  /*08d0*/  @P2 IMAD R25, R5, UR20, RZ ;  /* 0x0000001405192c24 */ /* 0x000fe4000f8e02ff */
[----:B------:R-:W-:Y:S01]  /*08e0*/  @P2 IMAD.MOV.U32 R21, RZ, RZ, RZ ;  /* 0x000000ffff152224 */ /* 0x000fe200078e00ff */
[----:B------:R-:W-:Y:S01]  /*08f0*/  @P1 LEA.HI.X R29, R22, R13, R23, 0x3, P3 ;  /* 0x0000000d161d1211 */ /* 0x000fe200018f1c17 */
[C---:B------:R-:W-:Y:S01]  /*0900*/  @P2 IMAD R25, R4.reuse, UR21, R25 ;  /* 0x0000001504192c24 */ /* 0x040fe2000f8e0219 */
[----:B------:R-:W2:Y:S01]  /*0910*/  @P1 LDG.E.64 R12, desc[UR16][R10.64+0x18] ;  /* 0x000018100a0c1981 */ /* 0x000ea2000c1e1b00 */
[----:B------:R-:W-:-:S03]  /*0920*/  @P2 IMAD.WIDE.U32 R20, R4, UR20, R20 ;  /* 0x0000001404142c25 */ /* 0x000fc6000f8e0014 */
[----:B------:R-:W2:Y:S01]  /*0930*/  @P1 LDG.E.64 R28, desc[UR16][R28.64] ;  /* 0x000000101c1c1981 */ /* 0x000ea2000c1e1b00 */
[----:B------:R-:W-:Y:S01]  /*0940*/  @P2 IMAD.IADD R21, R25, 0x1, R21 ;  /* 0x0000000119152824 */ /* 0x000fe200078e0215 */
[----:B-1----:R-:W-:-:S04]  /*0950*/  @P2 LEA R26, P3, R20, R14, 0x3 ;  /* 0x0000000e141a2211 */ /* 0x002fc800078618ff */
        /* <DEDUP_REMOVED lines=8> */
[----:B------:R-:W-:-:S13]  /*09e0*/  PLOP3.LUT P3, PT, P3, P0, PT, 0x80, 0x8 ;  /* 0x000000000008781c */ /* 0x000fda0001f61070 */
[----:B------:R-:W0:Y:S01]  /*09f0*/  @P3 LDC.64 R20, c[0x0][0x380] ;  /* 0x0000e000ff143b82 */ /* 0x000e220000000a00 */
[----:B------:R-:W-:Y:S02]  /*0a00*/  @P3 IMAD.MOV.U32 R23, RZ, RZ, RZ ;  /* 0x000000ffff173224 */ /* 0x000fe400078e00ff */
[----:B------:R-:W-:Y:S01]  /*0a10*/  @P3 IMAD.WIDE.U32 R22, R4, UR20, R22 ;  /* 0x0000001404163c25 */ /* 0x000fe2000f8e0016 */
[----:B----4-:R-:W-:-:S03]  /*0a20*/  @P5 DFMA R6, R18, R16, R6 ;  /* 0x000000101206522b */ /* 0x010fc60000000006 */
[C---:B------:R-:W-:Y:S02]  /*0a30*/  VIADD R16, R24.reuse, 0x3 ;  /* 0x0000000318107836 */ /* 0x040fe40000000000 */
[----:B------:R-:W-:-:S03]  /*0a40*/  VIADD R18, R24, 0x4 ;  /* 0x0000000418127836 */ /* 0x000fc60000000000 */
[----:B------:R-:W-:Y:S02]  /*0a50*/  ISETP.GE.U32.AND P4, PT, R16, UR20, PT ;  /* 0x0000001410007c0c */ /* 0x000fe4000bf86070 */
[----:B------:R-:W-:-:S04]  /*0a60*/  SHF.R.S32.HI R17, RZ, 0x1f, R16 ;  /* 0x0000001fff117819 */ /* 0x000fc80000011410 */
[----:B------:R-:W-:Y:S02]  /*0a70*/  ISETP.GE.U32.AND.EX P4, PT, R17, UR21, PT, P4 ;  /* 0x0000001511007c0c */ /* 0x000fe4000bf86140 */
[----:B------:R-:W-:Y:S02]  /*0a80*/  ISETP.GE.U32.AND P5, PT, R18, UR20, PT ;  /* 0x0000001412007c0c */ /* 0x000fe4000bfa6070 */
[----:B------:R-:W-:Y:S02]  /*0a90*/  SHF.R.S32.HI R17, RZ, 0x1f, R18 ;  /* 0x0000001fff117819 */ /* 0x000fe40000011412 */
[----:B------:R-:W-:Y:S02]  /*0aa0*/  ISETP.GT.AND P4, PT, R16, -0x1, !P4 ;  /* 0xffffffff1000780c */ /* 0x000fe40006784270 */
[----:B------:R-:W-:Y:S02]  /*0ab0*/  ISETP.GE.U32.AND.EX P5, PT, R17, UR21, PT, P5 ;  /* 0x0000001511007c0c */ /* 0x000fe4000bfa6150 */
[----:B------:R-:W-:-:S02]  /*0ac0*/  PLOP3.LUT P4, PT, P4, P0, PT, 0x80, 0x8 ;  /* 0x000000000008781c */ /* 0x000fc40002781070 */
[----:B------:R-:W-:-:S04]  /*0ad0*/  ISETP.GT.AND P5, PT, R18, -0x1, !P5 ;  /* 0xffffffff1200780c */ /* 0x000fc80006fa4270 */
[----:B------:R-:W-:Y:S01]  /*0ae0*/  PLOP3.LUT P5, PT, P5, P0, PT, 0x80, 0x8 ;  /* 0x000000000008781c */ /* 0x000fe20002fa1070 */
[----:B--2---:R-:W-:Y:S01]  /*0af0*/  @P1 DFMA R6, R28, R12, R6 ;  /* 0x0000000c1c06122b */ /* 0x004fe20000000006 */
[----:B------:R-:W-:-:S05]  /*0b00*/  @P3 IMAD R17, R5, UR20, RZ ;  /* 0x0000001405113c24 */ /* 0x000fca000f8e02ff */
[----:B------:R-:W1:Y:S01]  /*0b10*/  @P4 LDC.64 R12, c[0x0][0x380] ;  /* 0x0000e000ff0c4b82 */ /* 0x000e620000000a00 */
[----:B------:R-:W-:Y:S01]  /*0b20*/  @P3 IMAD R17, R4, UR21, R17 ;  /* 0x0000001504113c24 */ /* 0x000fe2000f8e0211 */
[----:B0-----:R-:W-:Y:S01]  /*0b30*/  @P3 LEA R20, P1, R22, R20, 0x3 ;  /* 0x0000001416143211 */ /* 0x001fe200078218ff */
[----:B---3--:R-:W-:Y:S02]  /*0b40*/  @P2 DFMA R6, R26, R14, R6 ;  /* 0x0000000e1a06222b */ /* 0x008fe40000000006 */
[----:B------:R-:W-:-:S03]  /*0b50*/  @P3 IMAD.IADD R17, R17, 0x1, R23 ;  /* 0x0000000111113824 */ /* 0x000fc600078e0217 */
[----:B------:R-:W0:Y:S01]  /*0b60*/  @P5 LDC.64 R14, c[0x0][0x380] ;  /* 0x0000e000ff0e5b82 */ /* 0x000e220000000a00 */
[C---:B------:R-:W-:Y:S01]  /*0b70*/  @P4 IMAD R19, R5.reuse, UR20, RZ ;  /* 0x0000001405134c24 */ /* 0x040fe2000f8e02ff */
[----:B------:R-:W-:Y:S01]  /*0b80*/  @P3 LEA.HI.X R21, R22, R21, R17, 0x3, P1 ;  /* 0x0000001516153211 */ /* 0x000fe200008f1c11 */
[----:B------:R-:W-:Y:S02]  /*0b90*/  @P4 IMAD.MOV.U32 R17, RZ, RZ, RZ ;  /* 0x000000ffff114224 */ /* 0x000fe400078e00ff */
[C---:B------:R-:W-:Y:S02]  /*0ba0*/  @P4 IMAD R23, R4.reuse, UR21, R19 ;  /* 0x0000001504174c24 */ /* 0x040fe4000f8e0213 */
[----:B------:R-:W-:Y:S01]  /*0bb0*/  @P4 IMAD.WIDE.U32 R16, R4, UR20, R16 ;  /* 0x0000001404104c25 */ /* 0x000fe2000f8e0010 */
[----:B------:R-:W2:Y:S03]  /*0bc0*/  @P3 LDG.E.64 R20, desc[UR16][R20.64] ;  /* 0x0000001014143981 */ /* 0x000ea6000c1e1b00 */
[----:B------:R-:W-:-:S02]  /*0bd0*/  @P5 IMAD R25, R5, UR20, RZ ;  /* 0x0000001405195c24 */ /* 0x000fc4000f8e02ff */
[----:B------:R-:W-:Y:S02]  /*0be0*/  @P5 IMAD.MOV.U32 R19, RZ, RZ, RZ ;  /* 0x000000ffff135224 */ /* 0x000fe400078e00ff */
[----:B------:R-:W-:Y:S01]  /*0bf0*/  @P4 IMAD.IADD R17, R23, 0x1, R17 ;  /* 0x0000000117114824 */ /* 0x000fe200078e0211 */
[----:B-1----:R-:W-:Y:S01]  /*0c00*/  @P4 LEA R12, P1, R16, R12, 0x3 ;  /* 0x0000000c100c4211 */ /* 0x002fe200078218ff */
[----:B------:R-:W2:Y:S01]  /*0c10*/  @P3 LDG.E.64 R22, desc[UR16][R10.64+0x28] ;  /* 0x000028100a163981 */ /* 0x000ea2000c1e1b00 */
[----:B------:R-:W-:Y:S02]  /*0c20*/  @P5 IMAD.WIDE.U32 R18, R4, UR20, R18 ;  /* 0x0000001404125c25 */ /* 0x000fe4000f8e0012 */
[----:B------:R-:W-:Y:S02]  /*0c30*/  @P4 LEA.HI.X R13, R16, R13, R17, 0x3, P1 ;  /* 0x0000000d100d4211 */ /* 0x000fe400008f1c11 */
[----:B------:R-:W-:Y:S01]  /*0c40*/  @P5 IMAD R25, R4, UR21, R25 ;  /* 0x0000001504195c24 */ /* 0x000fe2000f8e0219 */
[----:B0-----:R-:W-:Y:S01]  /*0c50*/  @P5 LEA R14, P1, R18, R14, 0x3 ;  /* 0x0000000e120e5211 */ /* 0x001fe200078218ff */
[----:B------:R-:W3:Y:S02]  /*0c60*/  @P4 LDG.E.64 R16, desc[UR16][R10.64+0x30] ;  /* 0x000030100a104981 */ /* 0x000ee4000c1e1b00 */
[----:B------:R-:W-:-:S02]  /*0c70*/  @P5 IMAD.IADD R25, R25, 0x1, R19 ;  /* 0x0000000119195824 */ /* 0x000fc400078e0213 */
[----:B------:R-:W3:Y:S03]  /*0c80*/  @P4 LDG.E.64 R12, desc[UR16][R12.64] ;  /* 0x000000100c0c4981 */ /* 0x000ee6000c1e1b00 */
[----:B------:R-:W-:Y:S02]  /*0c90*/  @P5 LEA.HI.X R15, R18, R15, R25, 0x3, P1 ;  /* 0x0000000f120f5211 */ /* 0x000fe400008f1c19 */
[----:B------:R-:W4:Y:S04]  /*0ca0*/  @P5 LDG.E.64 R18, desc[UR16][R10.64+0x38] ;  /* 0x000038100a125981 */ /* 0x000f28000c1e1b00 */
[----:B------:R-:W4:Y:S01]  /*0cb0*/  @P5 LDG.E.64 R14, desc[UR16][R14.64] ;  /* 0x000000100e0e5981 */ /* 0x000f22000c1e1b00 */
[----:B------:R-:W-:-:S04]  /*0cc0*/  UIADD3 UR6, UP0, UPT, UR6, 0x8, URZ ;  /* 0x0000000806067890 */ /* 0x000fc8000ff1e0ff */
[----:B------:R-:W-:Y:S02]  /*0cd0*/  UIADD3.X UR7, UPT, UPT, URZ, UR7, URZ, UP0, !UPT ;  /* 0x00000007ff077290 */ /* 0x000fe400087fe4ff */
[----:B------:R-:W-:-:S04]  /*0ce0*/  UIADD3 UR8, UP0, UPT, UR6, -UR12, URZ ;  /* 0x8000000c06087290 */ /* 0x000fc8000ff1e0ff */
[----:B------:R-:W-:Y:S02]  /*0cf0*/  UIADD3.X UR9, UPT, UPT, UR7, ~UR11, URZ, UP0, !UPT ;  /* 0x8000000b07097290 */ /* 0x000fe400087fe4ff */
[----:B------:R-:W-:-:S04]  /*0d00*/  UISETP.NE.U32.AND UP0, UPT, UR8, URZ, UPT ;  /* 0x000000ff0800728c */ /* 0x000fc8000bf05070 */
[----:B------:R-:W-:Y:S01]  /*0d10*/  UISETP.NE.AND.EX UP0, UPT, UR9, URZ, UPT, UP0 ;  /* 0x000000ff0900728c */ /* 0x000fe2000bf05300 */
[----:B------:R-:W-:Y:S01]  /*0d20*/  VIADD R24, R24, 0x8 ;  /* 0x0000000818187836 */ /* 0x000fe20000000000 */
[----:B------:R-:W-:-:S04]  /*0d30*/  UIADD3 UR13, UP1, UPT, UR13, 0x40, URZ ;  /* 0x000000400d0d7890 */ /* 0x000fc8000ff3e0ff */
[----:B------:R-:W-:Y:S01]  /*0d40*/  UIADD3.X UR14, UPT, UPT, URZ, UR14, URZ, UP1, !UPT ;  /* 0x0000000eff0e7290 */ /* 0x000fe20008ffe4ff */
[----:B--2---:R-:W-:-:S08]  /*0d50*/  @P3 DFMA R6, R20, R22, R6 ;  /* 0x000000161406322b */ /* 0x004fd00000000006 */
[----:B---3--:R-:W-:-:S08]  /*0d60*/  @P4 DFMA R6, R12, R16, R6 ;  /* 0x000000100c06422b */ /* 0x008fd00000000006 */
[----:B----4-:R-:W-:Y:S01]  /*0d70*/  @P5 DFMA R6, R14, R18, R6 ;  /* 0x000000120e06522b */ /* 0x010fe20000000006 */
[----:B------:R-:W-:Y:S10]  /*0d80*/  BRA.U UP0, `(.L_x_2) ;  /* 0xfffffff500887547 */ /* 0x000ff4000b83ffff */
[----:B------:R-:W0:Y:S01]  /*0d90*/  LDCU UR7, c[0x0][0x3a4] ;  /* 0x00007480ff0777ac */ /* 0x000e220008000800 */
[----:B------:R-:W-:-:S05]  /*0da0*/  UMOV UR6, UR12 ;  /* 0x0000000c00067c82 */ /* 0x000fca0008000000 */
.L_x_1:
[----:B------:R-:W1:Y:S02]  /*0db0*/  LDCU UR8, c[0x0][0x3a0] ;  /* 0x00007400ff0877ac */ /* 0x000e640008000800 */
[----:B-1----:R-:W-:-:S04]  /*0dc0*/  ULOP3.LUT UR8, UR8, 0x7, URZ, 0xc0, !UPT ;  /* 0x0000000708087892 */ /* 0x002fc8000f8ec0ff */
[----:B------:R-:W-:-:S04]  /*0dd0*/  UISETP.NE.U32.AND UP0, UPT, UR8, URZ, UPT ;  /* 0x000000ff0800728c */ /* 0x000fc8000bf05070 */
[----:B------:R-:W-:-:S09]  /*0de0*/  UISETP.NE.AND.EX UP0, UPT, URZ, URZ, UPT, UP0 ;  /* 0x000000ffff00728c */ /* 0x000fd2000bf05300 */
[----:B------:R-:W-:Y:S05]  /*0df0*/  BRA.U !UP0, `(.L_x_3) ;  /* 0x0000000d08287547 */ /* 0x000fea000b800000 */
[----:B------:R-:W-:-:S04]  /*0e00*/  UIADD3 UR8, UP0, UPT, UR8, -0x1, URZ ;  /* 0xffffffff08087890 */ /* 0x000fc8000ff1e0ff */
[----:B------:R-:W-:Y:S02]  /*0e10*/  UIADD3.X UR9, UPT, UPT, URZ, -0x1, URZ, UP0, !UPT ;  /* 0xffffffffff097890 */ /* 0x000fe400087fe4ff */
[----:B------:R-:W-:-:S04]  /*0e20*/  UISETP.GE.U32.AND UP0, UPT, UR8, 0x3, UPT ;  /* 0x000000030800788c */ /* 0x000fc8000bf06070 */
[----:B------:R-:W-:-:S09]  /*0e30*/  UISETP.GE.U32.AND.EX UP0, UPT, UR9, URZ, UPT, UP0 ;  /* 0x000000ff0900728c */ /* 0x000fd2000bf06100 */
[----:B------:R-:W-:Y:S05]  /*0e40*/  BRA.U !UP0, `(.L_x_4) ;  /* 0x0000000508747547 */ /* 0x000fea000b800000 */
[----:B------:R-:W1:Y:S01]  /*0e50*/  LDCU.64 UR18, c[0x0][0x388] ;  /* 0x00007100ff1277ac */ /* 0x000e620008000a00 */
[----:B------:R-:W-:Y:S01]  /*0e60*/  VIADD R14, R2, UR6 ;  /* 0x00000006020e7c36 */ /* 0x000fe20008000000 */
[----:B------:R-:W-:Y:S03]  /*0e70*/  BSSY.RECONVERGENT B0, `(.L_x_5) ;  /* 0x000002c000007945 */ /* 0x000fe60003800200 */
[C---:B------:R-:W-:Y:S02]  /*0e80*/  VIADD R18, R14.reuse, 0x1 ;  /* 0x000000010e127836 */ /* 0x040fe40000000000 */
[C---:B------:R-:W-:Y:S02]  /*0e90*/  VIADD R16, R14.reuse, 0x2 ;  /* 0x000000020e107836 */ /* 0x040fe40000000000 */
[----:B------:R-:W-:Y:S01]  /*0ea0*/  VIADD R12, R14, 0x3 ;  /* 0x000000030e0c7836 */ /* 0x000fe20000000000 */
[----:B------:R-:W-:-:S02]  /*0eb0*/  SHF.R.S32.HI R10, RZ, 0x1f, R18 ;  /* 0x0000001fff0a7819 */ /* 0x000fc40000011412 */
[----:B------:R-:W-:Y:S02]  /*0ec0*/  SHF.R.S32.HI R11, RZ, 0x1f, R16 ;  /* 0x0000001fff0b7819 */ /* 0x000fe40000011410 */
[----:B-1----:R-:W-:Y:S02]  /*0ed0*/  ISETP.GE.U32.AND P1, PT, R18, UR18, PT ;  /* 0x0000001212007c0c */ /* 0x002fe4000bf26070 */
[----:B------:R-:W-:Y:S02]  /*0ee0*/  ISETP.GE.U32.AND P3, PT, R14, UR18, PT ;  /* 0x000000120e007c0c */ /* 0x000fe4000bf66070 */
[----:B------:R-:W-:Y:S02]  /*0ef0*/  ISETP.GE.U32.AND.EX P1, PT, R10, UR19, PT, P1 ;  /* 0x000000130a007c0c */ /* 0x000fe4000bf26110 */
[----:B------:R-:W-:Y:S02]  /*0f00*/  SHF.R.S32.HI R10, RZ, 0x1f, R14 ;  /* 0x0000001fff0a7819 */ /* 0x000fe4000001140e */
[----:B------:R-:W-:-:S02]  /*0f10*/  ISETP.GT.AND P1, PT, R18, -0x1, !P1 ;  /* 0xffffffff1200780c */ /* 0x000fc40004f24270 */
[----:B------:R-:W-:Y:S02]  /*0f20*/  ISETP.GE.U32.AND.EX P3, PT, R10, UR19, PT, P3 ;  /* 0x000000130a007c0c */ /* 0x000fe4000bf66130 */
[----:B------:R-:W-:Y:S02]  /*0f30*/  PLOP3.LUT P1, PT, P1, P0, PT, 0x80, 0x8 ;  /* 0x000000000008781c */ /* 0x000fe40000f21070 */
[----:B------:R-:W-:Y:S02]  /*0f40*/  ISETP.GT.AND P3, PT, R14, -0x1, !P3 ;  /* 0xffffffff0e00780c */ /* 0x000fe40005f64270 */
[----:B------:R-:W-:Y:S02]  /*0f50*/  ISETP.GE.U32.AND P5, PT, R16, UR18, PT ;  /* 0x0000001210007c0c */ /* 0x000fe4000bfa6070 */
[----:B------:R-:W-:Y:S02]  /*0f60*/  PLOP3.LUT P4, PT, P3, P0, PT, 0x80, 0x8 ;  /* 0x000000000008781c */ /* 0x000fe40001f81070 */
[----:B------:R-:W-:-:S02]  /*0f70*/  ISETP.GE.U32.AND.EX P5, PT, R11, UR19, PT, P5 ;  /* 0x000000130b007c0c */ /* 0x000fc4000bfa6150 */
[----:B------:R-:W-:Y:S02]  /*0f80*/  ISETP.GE.U32.AND P2, PT, R12, UR18, PT ;  /* 0x000000120c007c0c */ /* 0x000fe4000bf46070 */
[----:B------:R-:W-:Y:S01]  /*0f90*/  SHF.R.S32.HI R10, RZ, 0x1f, R12 ;  /* 0x0000001fff0a7819 */ /* 0x000fe2000001140c */
[----:B------:R-:W1:Y:S01]  /*0fa0*/  @P1 LDC.64 R22, c[0x0][0x380] ;  /* 0x0000e000ff161b82 */ /* 0x000e620000000a00 */
[----:B------:R-:W-:Y:S02]  /*0fb0*/  ISETP.GT.AND P5, PT, R16, -0x1, !P5 ;  /* 0xffffffff1000780c */ /* 0x000fe40006fa4270 */
[----:B------:R-:W-:Y:S02]  /*0fc0*/  ISETP.GE.U32.AND.EX P2, PT, R10, UR19, PT, P2 ;  /* 0x000000130a007c0c */ /* 0x000fe4000bf46120 */
[----:B------:R-:W-:Y:S01]  /*0fd0*/  PLOP3.LUT P3, PT, P5, P0, PT, 0x80, 0x8 ;  /* 0x000000000008781c */ /* 0x000fe20002f61070 */
[----:B------:R-:W-:-:S12]  /*0fe0*/  @!P4 BRA `(.L_x_6) ;  /* 0x000000000050c947 */ /* 0x000fd80003800000 */
[----:B------:R-:W2:Y:S01]  /*0ff0*/  LDCU.64 UR14, c[0x0][0x398] ;  /* 0x00007300ff0e77ac */ /* 0x000ea20008000a00 */
[----:B------:R-:W-:Y:S02]  /*1000*/  IMAD R11, R5, UR18, RZ ;  /* 0x00000012050b7c24 */ /* 0x000fe4000f8e02ff */
[----:B------:R-:W-:Y:S01]  /*1010*/  IMAD.MOV.U32 R15, RZ, RZ, RZ ;  /* 0x000000ffff0f7224 */ /* 0x000fe200078e00ff */
[----:B------:R-:W3:Y:S01]  /*1020*/  LDCU.64 UR20, c[0x0][0x380] ;  /* 0x00007000ff1477ac */ /* 0x000ee20008000a00 */
[C---:B------:R-:W-:Y:S02]  /*1030*/  IMAD R11, R4.reuse, UR19, R11 ;  /* 0x00000013040b7c24 */ /* 0x040fe4000f8e020b */
[----:B------:R-:W-:Y:S01]  /*1040*/  IMAD.WIDE.U32 R14, R4, UR18, R14 ;  /* 0x00000012040e7c25 */ /* 0x000fe2000f8e000e */
[----:B------:R-:W-:Y:S02]  /*1050*/  UIMAD UR13, UR5, UR10, URZ ;  /* 0x0000000a050d72a4 */ /* 0x000fe4000f8e02ff */
[----:B0-----:R-:W-:Y:S01]  /*1060*/  UIMAD.WIDE.U32 UR8, UR4, UR10, UR6 ;  /* 0x0000000a040872a5 */ /* 0x001fe2000f8e0006 */
[----:B------:R-:W-:Y:S01]  /*1070*/  IMAD.IADD R11, R11, 0x1, R15 ;  /* 0x000000010b0b7824 */ /* 0x000fe200078e020f */
[----:B------:R-:W-:-:S04]  /*1080*/  UIMAD UR13, UR4, UR11, UR13 ;  /* 0x0000000b040d72a4 */ /* 0x000fc8000f8e020d */
[----:B------:R-:W-:Y:S02]  /*1090*/  UIADD3 UR13, UPT, UPT, UR13, UR9, URZ ;  /* 0x000000090d0d7290 */ /* 0x000fe4000fffe0ff */
[----:B--2---:R-:W-:-:S04]  /*10a0*/  ULEA UR9, UP0, UR8, UR14, 0x3 ;  /* 0x0000000e08097291 */ /* 0x004fc8000f8018ff */
[----:B------:R-:W-:Y:S01]  /*10b0*/  ULEA.HI.X UR8, UR8, UR15, UR13, 0x3, UP0 ;  /* 0x0000000f08087291 */ /* 0x000fe200080f1c0d */
[----:B---3--:R-:W-:-:S04]  /*10c0*/  LEA R10, P4, R14, UR20, 0x3 ;  /* 0x000000140e0a7c11 */ /* 0x008fc8000f8818ff */
[----:B------:R-:W-:Y:S01]  /*10d0*/  LEA.HI.X R11, R14, UR21, R11, 0x3, P4 ;  /* 0x000000150e0b7c11 */ /* 0x000fe2000a0f1c0b */
[----:B------:R-:W-:Y:S02]  /*10e0*/  IMAD.U32 R14, RZ, RZ, UR9 ;  /* 0x00000009ff0e7e24 */ /* 0x000fe4000f8e00ff */
[----:B------:R-:W-:-:S03]  /*10f0*/  IMAD.U32 R15, RZ, RZ, UR8 ;  /* 0x00000008ff0f7e24 */ /* 0x000fc6000f8e00ff */
[----:B------:R-:W2:Y:S04]  /*1100*/  LDG.E.64 R10, desc[UR16][R10.64] ;  /* 0x000000100a0a7981 */ /* 0x000ea8000c1e1b00 */
[----:B------:R-:W2:Y:S02]  /*1110*/  LDG.E.64 R14, desc[UR16][R14.64] ;  /* 0x000000100e0e7981 */ /* 0x000ea4000c1e1b00 */
[----:B--2---:R-:W-:-:S11]  /*1120*/  DFMA R6, R10, R14, R6 ;  /* 0x0000000e0a06722b */ /* 0x004fd60000000006 */
.L_x_6:
[----:B0-----:R-:W-:Y:S05]  /*1130*/  BSYNC.RECONVERGENT B0 ;  /* 0x0000000000007941 */ /* 0x001fea0003800200 */
.L_x_5:
[----:B------:R-:W-:Y:S01]  /*1140*/  ISETP.GT.AND P2, PT, R12, -0x1, !P2 ;  /* 0xffffffff0c00780c */ /* 0x000fe20005744270 */
[----:B------:R-:W0:Y:S01]  /*1150*/  LDCU.64 UR14, c[0x0][0x398] ;  /* 0x00007300ff0e77ac */ /* 0x000e220008000a00 */
[----:B------:R-:W2:Y:S01]  /*1160*/  @P3 LDC.64 R10, c[0x0][0x380] ;  /* 0x0000e000ff0a3b82 */ /* 0x000ea20000000a00 */
[----:B------:R-:W-:Y:S01]  /*1170*/  @P1 IMAD.MOV.U32 R19, RZ, RZ, RZ ;  /* 0x000000ffff131224 */ /* 0x000fe200078e00ff */
[----:B------:R-:W-:Y:S01]  /*1180*/  PLOP3.LUT P2, PT, P2, P0, PT, 0x80, 0x8 ;  /* 0x000000000008781c */ /* 0x000fe20001741070 */
[----:B------:R-:W-:Y:S01]  /*1190*/  @P1 IMAD R13, R5, UR18, RZ ;  /* 0x00000012050d1c24 */ /* 0x000fe2000f8e02ff */
[----:B------:R-:W-:Y:S01]  /*11a0*/  UIMAD UR13, UR5, UR10, URZ ;  /* 0x0000000a050d72a4 */ /* 0x000fe2000f8e02ff */
[C---:B------:R-:W-:Y:S01]  /*11b0*/  @P1 IMAD.WIDE.U32 R18, R4.reuse, UR18, R18 ;  /* 0x0000001204121c25 */ /* 0x040fe2000f8e0012 */
[----:B------:R-:W-:Y:S02]  /*11c0*/  UMOV UR7, URZ ;  /* 0x000000ff00077c82 */ /* 0x000fe40008000000 */
[----:B------:R-:W-:Y:S01]  /*11d0*/  UIMAD.WIDE.U32 UR8, UR4, UR10, UR6 ;  /* 0x0000000a040872a5 */ /* 0x000fe2000f8e0006 */
[----:B------:R-:W-:Y:S01]  /*11e0*/  @P1 IMAD R13, R4, UR19, R13 ;  /* 0x00000013040d1c24 */ /* 0x000fe2000f8e020d */
[----:B------:R-:W-:Y:S01]  /*11f0*/  UIMAD UR7, UR4, UR11, UR13 ;  /* 0x0000000b040772a4 */ /* 0x000fe2000f8e020d */
[----:B-1----:R-:W-:Y:S01]  /*1200*/  @P1 LEA R22, P4, R18, R22, 0x3 ;  /* 0x0000001612161211 */ /* 0x002fe200078818ff */
[----:B------:R-:W-:-:S02]  /*1210*/  @P3 IMAD.MOV.U32 R17, RZ, RZ, RZ ;  /* 0x000000ffff113224 */ /* 0x000fc400078e00ff */
[----:B------:R-:W-:Y:S01]  /*1220*/  @P1 IMAD.IADD R13, R13, 0x1, R19 ;  /* 0x000000010d0d1824 */ /* 0x000fe200078e0213 */
[----:B------:R-:W1:Y:S01]  /*1230*/  @P2 LDC.64 R14, c[0x0][0x380] ;  /* 0x0000e000ff0e2b82 */ /* 0x000e620000000a00 */
[----:B------:R-:W-:Y:S01]  /*1240*/  UIADD3 UR7, UPT, UPT, UR7, UR9, URZ ;  /* 0x0000000907077290 */ /* 0x000fe2000fffe0ff */
[----:B------:R-:W-:Y:S01]  /*1250*/  @P3 IMAD R21, R5, UR18, RZ ;  /* 0x0000001205153c24 */ /* 0x000fe2000f8e02ff */
[----:B0-----:R-:W-:Y:S01]  /*1260*/  ULEA UR9, UP0, UR8, UR14, 0x3 ;  /* 0x0000000e08097291 */ /* 0x001fe2000f8018ff */
[----:B------:R-:W-:Y:S01]  /*1270*/  @P1 LEA.HI.X R23, R18, R23, R13, 0x3, P4 ;  /* 0x0000001712171211 */ /* 0x000fe200020f1c0d */
[----:B------:R-:W-:Y:S02]  /*1280*/  @P2 IMAD.MOV.U32 R13, RZ, RZ, RZ ;  /* 0x000000ffff0d2224 */ /* 0x000fe400078e00ff */
[----:B------:R-:W-:Y:S01]  /*1290*/  ULEA.HI.X UR7, UR8, UR15, UR7, 0x3, UP0 ;  /* 0x0000000f08077291 */ /* 0x000fe200080f1c07 */
[C---:B------:R-:W-:Y:S02]  /*12a0*/  @P3 IMAD.WIDE.U32 R18, R4.reuse, UR18, R16 ;  /* 0x0000001204123c25 */ /* 0x040fe4000f8e0010 */
[----:B------:R-:W3:Y:S02]  /*12b0*/  @P1 LDG.E.64 R22, desc[UR16][R22.64] ;  /* 0x0000001016161981 */ /* 0x000ee4000c1e1b00 */
[----:B------:R-:W-:Y:S01]  /*12c0*/  @P3 IMAD R21, R4, UR19, R21 ;  /* 0x0000001304153c24 */ /* 0x000fe2000f8e0215 */
[----:B--2---:R-:W-:Y:S01]  /*12d0*/  @P3 LEA R10, P4, R18, R10, 0x3 ;  /* 0x0000000a120a3211 */ /* 0x004fe200078818ff */
[----:B------:R-:W-:-:S04]  /*12e0*/  @P2 IMAD.WIDE.U32 R16, R4, UR18, R12 ;  /* 0x0000001204102c25 */ /* 0x000fc8000f8e000c */
[----:B------:R-:W-:Y:S02]  /*12f0*/  IMAD.U32 R12, RZ, RZ, UR9 ;  /* 0x00000009ff0c7e24 */ /* 0x000fe4000f8e00ff */
[----:B------:R-:W-:Y:S02]  /*1300*/  IMAD.U32 R13, RZ, RZ, UR7 ;  /* 0x00000007ff0d7e24 */ /* 0x000fe4000f8e00ff */
[----:B------:R-:W-:Y:S02]  /*1310*/  @P2 IMAD R25, R5, UR18, RZ ;  /* 0x0000001205192c24 */ /* 0x000fe4000f8e02ff */
[----:B------:R-:W-:Y:S02]  /*1320*/  @P3 IMAD.IADD R19, R21, 0x1, R19 ;  /* 0x0000000115133824 */ /* 0x000fe400078e0213 */
[----:B------:R-:W3:Y:S01]  /*1330*/  @P1 LDG.E.64 R20, desc[UR16][R12.64+0x8] ;  /* 0x000008100c141981 */ /* 0x000ee2000c1e1b00 */
[----:B------:R-:W-:Y:S02]  /*1340*/  @P2 IMAD R25, R4, UR19, R25 ;  /* 0x0000001304192c24 */ /* 0x000fe4000f8e0219 */
[----:B------:R-:W-:-:S02]  /*1350*/  @P3 LEA.HI.X R11, R18, R11, R19, 0x3, P4 ;  /* 0x0000000b120b3211 */ /* 0x000fc400020f1c13 */
[----:B------:R-:W-:Y:S01]  /*1360*/  @P2 IMAD.IADD R25, R25, 0x1, R17 ;  /* 0x0000000119192824 */ /* 0x000fe200078e0211 */
[C---:B-1----:R-:W-:Y:S01]  /*1370*/  @P2 LEA R14, P4, R16.reuse, R14, 0x3 ;  /* 0x0000000e100e2211 */ /* 0x042fe200078818ff */
[----:B------:R-:W2:Y:S04]  /*1380*/  @P3 LDG.E.64 R18, desc[UR16][R12.64+0x10] ;  /* 0x000010100c123981 */ /* 0x000ea8000c1e1b00 */
[----:B------:R-:W2:Y:S01]  /*1390*/  @P3 LDG.E.64 R10, desc[UR16][R10.64] ;  /* 0x000000100a0a3981 */ /* 0x000ea2000c1e1b00 */
[----:B------:R-:W-:-:S03]  /*13a0*/  @P2 LEA.HI.X R15, R16, R15, R25, 0x3, P4 ;  /* 0x0000000f100f2211 */ /* 0x000fc600020f1c19 */
[----:B------:R-:W4:Y:S04]  /*13b0*/  @P2 LDG.E.64 R16, desc[UR16][R12.64+0x18] ;  /* 0x000018100c102981 */ /* 0x000f28000c1e1b00 */
[----:B------:R-:W4:Y:S01]  /*13c0*/  @P2 LDG.E.64 R14, desc[UR16][R14.64] ;  /* 0x000000100e0e2981 */ /* 0x000f22000c1e1b00 */
[----:B------:R-:W-:Y:S01]  /*13d0*/  UIADD3 UR6, UPT, UPT, UR6, 0x4, URZ ;  /* 0x0000000406067890 */ /* 0x000fe2000fffe0ff */
[----:B------:R-:W-:Y:S01]  /*13e0*/  UMOV UR7, URZ ;  /* 0x000000ff00077c82 */ /* 0x000fe20008000000 */
[----:B---3--:R-:W-:-:S08]  /*13f0*/  @P1 DFMA R6, R22, R20, R6 ;  /* 0x000000141606122b */ /* 0x008fd00000000006 */
[----:B--2---:R-:W-:-:S08]  /*1400*/  @P3 DFMA R6, R10, R18, R6 ;  /* 0x000000120a06322b */ /* 0x004fd00000000006 */
[----:B----4-:R-:W-:-:S11]  /*1410*/  @P2 DFMA R6, R14, R16, R6 ;  /* 0x000000100e06222b */ /* 0x010fd60000000006 */
.L_x_4:
[----:B------:R-:W-:-:S04]  /*1420*/  ULOP3.LUT UR8, UR10, 0x3, URZ, 0xc0, !UPT ;  /* 0x000000030a087892 */ /* 0x000fc8000f8ec0ff */
[----:B------:R-:W-:-:S04]  /*1430*/  UISETP.NE.U32.AND UP0, UPT, UR8, URZ, UPT ;  /* 0x000000ff0800728c */ /* 0x000fc8000bf05070 */
[----:B------:R-:W-:-:S09]  /*1440*/  UISETP.NE.AND.EX UP0, UPT, URZ, URZ, UPT, UP0 ;  /* 0x000000ffff00728c */ /* 0x000fd2000bf05300 */
[----:B------:R-:W-:Y:S05]  /*1450*/  BRA.U !UP0, `(.L_x_3) ;  /* 0x0000000508907547 */ /* 0x000fea000b800000 */
[----:B------:R-:W-:-:S04]  /*1460*/  UISETP.NE.U32.AND UP0, UPT, UR8, 0x1, UPT ;  /* 0x000000010800788c */ /* 0x000fc8000bf05070 */
[----:B------:R-:W-:-:S09]  /*1470*/  UISETP.NE.AND.EX UP0, UPT, URZ, URZ, UPT, UP0 ;  /* 0x000000ffff00728c */ /* 0x000fd2000bf05300 */
[----:B------:R-:W-:Y:S05]  /*1480*/  BRA.U !UP0, `(.L_x_7) ;  /* 0x0000000108fc7547 */ /* 0x000fea000b800000 */
[----:B------:R-:W1:Y:S01]  /*1490*/  LDCU.64 UR18, c[0x0][0x388] ;  /* 0x00007100ff1277ac */ /* 0x000e620008000a00 */
[----:B------:R-:W-:Y:S01]  /*14a0*/  VIADD R10, R2, UR6 ;  /* 0x00000006020a7c36 */ /* 0x000fe20008000000 */
[----:B------:R-:W-:Y:S03]  /*14b0*/  BSSY.RECONVERGENT B0, `(.L_x_8) ;  /* 0x0000021000007945 */ /* 0x000fe60003800200 */
[----:B------:R-:W-:Y:S01]  /*14c0*/  VIADD R16, R10, 0x1 ;  /* 0x000000010a107836 */ /* 0x000fe20000000000 */
[----:B------:R-:W-:-:S04]  /*14d0*/  SHF.R.S32.HI R11, RZ, 0x1f, R10 ;  /* 0x0000001fff0b7819 */ /* 0x000fc8000001140a */
[----:B------:R-:W-:Y:S02]  /*14e0*/  SHF.R.S32.HI R12, RZ, 0x1f, R16 ;  /* 0x0000001fff0c7819 */ /* 0x000fe40000011410 */
[----:B-1----:R-:W-:Y:S02]  /*14f0*/  ISETP.GE.U32.AND P1, PT, R10, UR18, PT ;  /* 0x000000120a007c0c */ /* 0x002fe4000bf26070 */
[----:B------:R-:W-:Y:S02]  /*1500*/  ISETP.GE.U32.AND P2, PT, R16, UR18, PT ;  /* 0x0000001210007c0c */ /* 0x000fe4000bf46070 */
[----:B------:R-:W-:Y:S02]  /*1510*/  ISETP.GE.U32.AND.EX P1, PT, R11, UR19, PT, P1 ;  /* 0x000000130b007c0c */ /* 0x000fe4000bf26110 */
[----:B------:R-:W-:Y:S02]  /*1520*/  ISETP.GE.U32.AND.EX P2, PT, R12, UR19, PT, P2 ;  /* 0x000000130c007c0c */ /* 0x000fe4000bf46120 */
[----:B------:R-:W-:-:S02]  /*1530*/  ISETP.GT.AND P1, PT, R10, -0x1, !P1 ;  /* 0xffffffff0a00780c */ /* 0x000fc40004f24270 */
[----:B------:R-:W-:Y:S02]  /*1540*/  ISETP.GT.AND P2, PT, R16, -0x1, !P2 ;  /* 0xffffffff1000780c */ /* 0x000fe40005744270 */
[----:B------:R-:W-:Y:S02]  /*1550*/  PLOP3.LUT P1, PT, P1, P0, PT, 0x80, 0x8 ;  /* 0x000000000008781c */ /* 0x000fe40000f21070 */
[----:B------:R-:W-:-:S11]  /*1560*/  PLOP3.LUT P2, PT, P2, P0, PT, 0x80, 0x8 ;  /* 0x000000000008781c */ /* 0x000fd60001741070 */
[----:B------:R-:W-:Y:S05]  /*1570*/  @!P1 BRA `(.L_x_9) ;  /* 0x0000000000509947 */ /* 0x000fea0003800000 */
[----:B------:R-:W1:Y:S01]  /*1580*/  LDCU.64 UR14, c[0x0][0x398] ;  /* 0x00007300ff0e77ac */ /* 0x000e620008000a00 */
[----:B------:R-:W-:Y:S02]  /*1590*/  IMAD R13, R5, UR18, RZ ;  /* 0x00000012050d7c24 */ /* 0x000fe4000f8e02ff */
[----:B------:R-:W-:Y:S01]  /*15a0*/  IMAD.MOV.U32 R11, RZ, RZ, RZ ;  /* 0x000000ffff0b7224 */ /* 0x000fe200078e00ff */
[----:B------:R-:W2:Y:S01]  /*15b0*/  LDCU.64 UR20, c[0x0][0x380] ;  /* 0x00007000ff1477ac */ /* 0x000ea20008000a00 */
[C---:B------:R-:W-:Y:S02]  /*15c0*/  IMAD R13, R4.reuse, UR19, R13 ;  /* 0x00000013040d7c24 */ /* 0x040fe4000f8e020d */
[----:B------:R-:W-:Y:S01]  /*15d0*/  IMAD.WIDE.U32 R10, R4, UR18, R10 ;  /* 0x00000012040a7c25 */ /* 0x000fe2000f8e000a */
[----:B------:R-:W-:Y:S02]  /*15e0*/  UIMAD UR13, UR5, UR10, URZ ;  /* 0x0000000a050d72a4 */ /* 0x000fe4000f8e02ff */
[----:B0-----:R-:W-:Y:S01]  /*15f0*/  UIMAD.WIDE.U32 UR8, UR4, UR10, UR6 ;  /* 0x0000000a040872a5 */ /* 0x001fe2000f8e0006 */
[----:B------:R-:W-:Y:S01]  /*1600*/  IMAD.IADD R11, R13, 0x1, R11 ;  /* 0x000000010d0b7824 */ /* 0x000fe200078e020b */
[----:B------:R-:W-:-:S04]  /*1610*/  UIMAD UR13, UR4, UR11, UR13 ;  /* 0x0000000b040d72a4 */ /* 0x000fc8000f8e020d */
[----:B------:R-:W-:Y:S02]  /*1620*/  UIADD3 UR13, UPT, UPT, UR13, UR9, URZ ;  /* 0x000000090d0d7290 */ /* 0x000fe4000fffe0ff */
[----:B-1----:R-:W-:-:S04]  /*1630*/  ULEA UR14, UP0, UR8, UR14, 0x3 ;  /* 0x0000000e080e7291 */ /* 0x002fc8000f8018ff */
[----:B------:R-:W-:Y:S01]  /*1640*/  ULEA.HI.X UR13, UR8, UR15, UR13, 0x3, UP0 ;  /* 0x0000000f080d7291 */ /* 0x000fe200080f1c0d */
[----:B--2---:R-:W-:Y:S01]  /*1650*/  LEA R12, P1, R10, UR20, 0x3 ;  /* 0x000000140a0c7c11 */ /* 0x004fe2000f8218ff */
[----:B------:R-:W-:-:S03]  /*1660*/  IMAD.U32 R14, RZ, RZ, UR14 ;  /* 0x0000000eff0e7e24 */ /* 0x000fc6000f8e00ff */
[----:B------:R-:W-:Y:S01]  /*1670*/  LEA.HI.X R13, R10, UR21, R11, 0x3, P1 ;  /* 0x000000150a0d7c11 */ /* 0x000fe200088f1c0b */
[----:B------:R-:W-:-:S04]  /*1680*/  IMAD.U32 R15, RZ, RZ, UR13 ;  /* 0x0000000dff0f7e24 */ /* 0x000fc8000f8e00ff */
[----:B------:R-:W2:Y:S04]  /*1690*/  LDG.E.64 R10, desc[UR16][R12.64] ;  /* 0x000000100c0a7981 */ /* 0x000ea8000c1e1b00 */
[----:B------:R-:W2:Y:S02]  /*16a0*/  LDG.E.64 R14, desc[UR16][R14.64] ;  /* 0x000000100e0e7981 */ /* 0x000ea4000c1e1b00 */
[----:B--2---:R-:W-:-:S11]  /*16b0*/  DFMA R6, R14, R10, R6 ;  /* 0x0000000a0e06722b */ /* 0x004fd60000000006 */
.L_x_9:
[----:B0-----:R-:W-:Y:S05]  /*16c0*/  BSYNC.RECONVERGENT B0 ;  /* 0x0000000000007941 */ /* 0x001fea0003800200 */
.L_x_8:
[----:B------:R-:W-:Y:S04]  /*16d0*/  BSSY.RECONVERGENT B0, `(.L_x_10) ;  /* 0x0000018000007945 */ /* 0x000fe80003800200 */
[----:B------:R-:W-:Y:S05]  /*16e0*/  @!P2 BRA `(.L_x_11) ;  /* 0x000000000058a947 */ /* 0x000fea0003800000 */
[----:B------:R-:W0:Y:S01]  /*16f0*/  LDCU.64 UR14, c[0x0][0x398] ;  /* 0x00007300ff0e77ac */ /* 0x000e220008000a00 */
[----:B------:R-:W-:Y:S02]  /*1700*/  IMAD R13, R5, UR18, RZ ;  /* 0x00000012050d7c24 */ /* 0x000fe4000f8e02ff */
[----:B------:R-:W-:Y:S01]  /*1710*/  IMAD.MOV.U32 R10, RZ, RZ, R16 ;  /* 0x000000ffff0a7224 */ /* 0x000fe200078e0010 */
[----:B------:R-:W1:Y:S01]  /*1720*/  LDCU.64 UR20, c[0x0][0x380] ;  /* 0x00007000ff1477ac */ /* 0x000e620008000a00 */
[----:B------:R-:W-:Y:S02]  /*1730*/  IMAD.MOV.U32 R11, RZ, RZ, RZ ;  /* 0x000000ffff0b7224 */ /* 0x000fe400078e00ff */
[C---:B------:R-:W-:Y:S01]  /*1740*/  IMAD R13, R4.reuse, UR19, R13 ;  /* 0x00000013040d7c24 */ /* 0x040fe2000f8e020d */
[----:B------:R-:W-:Y:S01]  /*1750*/  UIMAD UR13, UR5, UR10, URZ ;  /* 0x0000000a050d72a4 */ /* 0x000fe2000f8e02ff */
[----:B------:R-:W-:Y:S01]  /*1760*/  IMAD.WIDE.U32 R10, R4, UR18, R10 ;  /* 0x00000012040a7c25 */ /* 0x000fe2000f8e000a */
[----:B------:R-:W-:-:S02]  /*1770*/  UMOV UR7, URZ ;  /* 0x000000ff00077c82 */ /* 0x000fc40008000000 */
[----:B------:R-:W-:Y:S01]  /*1780*/  UIMAD.WIDE.U32 UR8, UR4, UR10, UR6 ;  /* 0x0000000a040872a5 */ /* 0x000fe2000f8e0006 */
[----:B------:R-:W-:Y:S01]  /*1790*/  IMAD.IADD R11, R13, 0x1, R11 ;  /* 0x000000010d0b7824 */ /* 0x000fe200078e020b */
[----:B------:R-:W-:-:S04]  /*17a0*/  UIMAD UR13, UR4, UR11, UR13 ;  /* 0x0000000b040d72a4 */ /* 0x000fc8000f8e020d */
[----:B------:R-:W-:Y:S02]  /*17b0*/  UIADD3 UR13, UPT, UPT, UR13, UR9, URZ ;  /* 0x000000090d0d7290 */ /* 0x000fe4000fffe0ff */
[----:B0-----:R-:W-:Y:S01]  /*17c0*/  ULEA UR14, UP0, UR8, UR14, 0x3 ;  /* 0x0000000e080e7291 */ /* 0x001fe2000f8018ff */
[----:B-1----:R-:W-:-:S03]  /*17d0*/  LEA R14, P1, R10, UR20, 0x3 ;  /* 0x000000140a0e7c11 */ /* 0x002fc6000f8218ff */
[----:B------:R-:W-:Y:S02]  /*17e0*/  ULEA.HI.X UR13, UR8, UR15, UR13, 0x3, UP0 ;  /* 0x0000000f080d7291 */ /* 0x000fe400080f1c0d */
[----:B------:R-:W-:Y:S01]  /*17f0*/  IMAD.U32 R12, RZ, RZ, UR14 ;  /* 0x0000000eff0c7e24 */ /* 0x000fe2000f8e00ff */
[----:B------:R-:W-:-:S03]  /*1800*/  LEA.HI.X R15, R10, UR21, R11, 0x3, P1 ;  /* 0x000000150a0f7c11 */ /* 0x000fc600088f1c0b */
[----:B------:R-:W-:Y:S02]  /*1810*/  IMAD.U32 R13, RZ, RZ, UR13 ;  /* 0x0000000dff0d7e24 */ /* 0x000fe4000f8e00ff */
[----:B------:R-:W2:Y:S04]  /*1820*/  LDG.E.64 R10, desc[UR16][R14.64] ;  /* 0x000000100e0a7981 */ /* 0x000ea8000c1e1b00 */
[----:B------:R-:W2:Y:S02]  /*1830*/  LDG.E.64 R12, desc[UR16][R12.64+0x8] ;  /* 0x000008100c0c7981 */ /* 0x000ea4000c1e1b00 */
[----:B--2---:R-:W-:-:S11]  /*1840*/  DFMA R6, R10, R12, R6 ;  /* 0x0000000c0a06722b */ /* 0x004fd60000000006 */
.L_x_11:
[----:B------:R-:W-:Y:S05]  /*1850*/  BSYNC.RECONVERGENT B0 ;  /* 0x0000000000007941 */ /* 0x000fea0003800200 */
.L_x_10:
[----:B------:R-:W-:Y:S01]  /*1860*/  UIADD3 UR6, UPT, UPT, UR6, 0x2, URZ ;  /* 0x0000000206067890 */ /* 0x000fe2000fffe0ff */
[----:B------:R-:W-:-:S11]  /*1870*/  UMOV UR7, URZ ;  /* 0x000000ff00077c82 */ /* 0x000fd60008000000 */
.L_x_7:
[----:B------:R-:W-:-:S04]  /*1880*/  ULOP3.LUT UR8, UR10, 0x1, URZ, 0xc0, !UPT ;  /* 0x000000010a087892 */ /* 0x000fc8000f8ec0ff */
[----:B------:R-:W-:-:S04]  /*1890*/  UISETP.NE.U32.AND UP0, UPT, UR8, 0x1, UPT ;  /* 0x000000010800788c */ /* 0x000fc8000bf05070 */
[----:B------:R-:W-:-:S09]  /*18a0*/  UISETP.NE.U32.AND.EX UP0, UPT, URZ, URZ, UPT, UP0 ;  /* 0x000000ffff00728c */ /* 0x000fd2000bf05100 */
[----:B------:R-:W-:Y:S05]  /*18b0*/  BRA.U UP0, `(.L_x_3) ;  /* 0x0000000100787547 */ /* 0x000fea000b800000 */
[----:B------:R-:W1:Y:S01]  /*18c0*/  LDCU.64 UR18, c[0x0][0x388] ;  /* 0x00007100ff1277ac */ /* 0x000e620008000a00 */
[----:B------:R-:W-:Y:S01]  /*18d0*/  VIADD R10, R2, UR6 ;  /* 0x00000006020a7c36 */ /* 0x000fe20008000000 */
[----:B------:R-:W-:Y:S04]  /*18e0*/  BSSY.RECONVERGENT B0, `(.L_x_3) ;  /* 0x000001b000007945 */ /* 0x000fe80003800200 */
[----:B------:R-:W-:Y:S02]  /*18f0*/  SHF.R.S32.HI R11, RZ, 0x1f, R10 ;  /* 0x0000001fff0b7819 */ /* 0x000fe4000001140a */
[----:B-1----:R-:W-:-:S04]  /*1900*/  ISETP.GE.U32.AND P1, PT, R10, UR18, PT ;  /* 0x000000120a007c0c */ /* 0x002fc8000bf26070 */
[----:B------:R-:W-:-:S04]  /*1910*/  ISETP.GE.U32.AND.EX P1, PT, R11, UR19, PT, P1 ;  /* 0x000000130b007c0c */ /* 0x000fc8000bf26110 */
[----:B------:R-:W-:-:S04]  /*1920*/  ISETP.GT.AND P1, PT, R10, -0x1, !P1 ;  /* 0xffffffff0a00780c */ /* 0x000fc80004f24270 */
[----:B------:R-:W-:-:S13]  /*1930*/  PLOP3.LUT P1, PT, P1, P0, PT, 0x80, 0x8 ;  /* 0x000000000008781c */ /* 0x000fda0000f21070 */
        /* <DEDUP_REMOVED lines=21> */
.L_x_12:
[----:B0-----:R-:W-:Y:S05]  /*1a90*/  BSYNC.RECONVERGENT B0 ;  /* 0x0000000000007941 */ /* 0x001fea0003800200 */
.L_x_3:
[----:B0-----:R-:W0:Y:S01]  /*1aa0*/  LDCU.64 UR6, c[0x0][0x3a8] ;  /* 0x00007500ff0677ac */ /* 0x001e220008000a00 */
[----:B------:R-:W-:-:S04]  /*1ab0*/  UIADD3 UR4, UP0, UPT, UR4, 0x1, URZ ;  /* 0x0000000104047890 */ /* 0x000fc8000ff1e0ff */
[----:B------:R-:W-:Y:S02]  /*1ac0*/  UIADD3.X UR5, UPT, UPT, URZ, UR5, URZ, UP0, !UPT ;  /* 0x00000005ff057290 */ /* 0x000fe400087fe4ff */
[----:B0-----:R-:W-:-:S04]  /*1ad0*/  UISETP.GE.U32.AND UP0, UPT, UR4, UR6, UPT ;  /* 0x000000060400728c */ /* 0x001fc8000bf06070 */
[----:B------:R-:W-:-:S09]  /*1ae0*/  UISETP.GE.U32.AND.EX UP0, UPT, UR5, UR7, UPT, UP0 ;  /* 0x000000070500728c */ /* 0x000fd2000bf06100 */
[----:B------:R-:W-:Y:S05]  /*1af0*/  BRA.U !UP0, `(.L_x_13) ;  /* 0xffffffe508c87547 */ /* 0x000fea000b83ffff */
.L_x_0:
[----:B------:R-:W0:Y:S01]  /*1b00*/  LDCU.128 UR8, c[0x0][0x3b0] ;  /* 0x00007600ff0877ac */ /* 0x000e220008000c00 */
[----:B------:R-:W-:-:S03]  /*1b10*/  SHF.R.S32.HI R9, RZ, 0x1f, R8 ;  /* 0x0000001fff097819 */ /* 0x000fc60000011408 */
[----:B0-----:R-:W-:-:S04]  /*1b20*/  IMAD.WIDE.U32 R8, R0, UR10, R8 ;  /* 0x0000000a00087c25 */ /* 0x001fc8000f8e0008 */
[----:B------:R-:W-:Y:S01]  /*1b30*/  IMAD R3, R0, UR11, R9 ;  /* 0x0000000b00037c24 */ /* 0x000fe2000f8e0209 */
[----:B------:R-:W-:-:S04]  /*1b40*/  LEA R2, P0, R8, UR8, 0x3 ;  /* 0x0000000808027c11 */ /* 0x000fc8000f8018ff */
[----:B------:R-:W-:-:S05]  /*1b50*/  LEA.HI.X R3, R8, UR9, R3, 0x3, P0 ;  /* 0x0000000908037c11 */ /* 0x000fca00080f1c03 */
[----:B------:R-:W-:Y:S01]  /*1b60*/  STG.E.64 desc[UR16][R2.64], R6 ;  /* 0x0000000602007986 */ /* 0x000fe2000c101b10 */
[----:B------:R-:W-:Y:S05]  /*1b70*/  EXIT ;  /* 0x000000000000794d */ /* 0x000fea0003800000 */
.L_x_14:
[----:B------:R-:W-:-:S00]  /*1b80*/  BRA `(.L_x_14) ;  /* 0xfffffffc00fc7947 */ /* 0x000fc0000383ffff */
[----:B------:R-:W-:-:S00]  /*1b90*/  NOP ;  /* 0x0000000000007918 */ /* 0x000fc00000000000 */
        /* <DEDUP_REMOVED lines=14> */
.L_x_27:


//--------------------- .text._Z4fillPdij         --------------------------
	.section	.text._Z4fillPdij,"ax",@progbits
	.align	128
        .global         _Z4fillPdij
        .type           _Z4fillPdij,@function
        .size           _Z4fillPdij,(.L_x_28 - _Z4fillPdij)
        .other          _Z4fillPdij,@"STO_CUDA_ENTRY STV_DEFAULT"
_Z4fillPdij:
.text._Z4fillPdij:
[----:B------:R-:W0:Y:S08]  /*0000*/  LDC R1, c[0x0][0x37c] ;  /* 0x0000df00ff017b82 */ /* 0x000e300000000800 */
[----:B------:R-:W1:Y:S01]  /*0010*/  LDC R0, c[0x0][0x38c] ;  /* 0x0000e300ff007b82 */ /* 0x000e620000000800 */
[----:B------:R-:W2:Y:S01]  /*0020*/  S2R R7, SR_TID.Y ;  /* 0x0000000000077919 */ /* 0x000ea20000002200 */
[----:B0-----:R-:W-:Y:S01]  /*0030*/  VIADD R1, R1, 0xffffffd0 ;  /* 0xffffffd001017836 */ /* 0x001fe20000000000 */
[----:B------:R-:W0:Y:S01]  /*0040*/  LDCU.64 UR6, c[0x0][0x358] ;  /* 0x00006b00ff0677ac */ /* 0x000e220008000a00 */
[----:B------:R-:W-:Y:S01]  /*0050*/  IMAD.MOV.U32 R9, RZ, RZ, -0x75bd8fc ;  /* 0xf8a42704ff097424 */ /* 0x000fe200078e00ff */
[----:B------:R-:W3:Y:S01]  /*0060*/  S2R R13, SR_TID.X ;  /* 0x00000000000d7919 */ /* 0x000ee20000002100 */
[----:B------:R-:W-:Y:S01]  /*0070*/  IMAD.MOV.U32 R10, RZ, RZ, -0x23270784 ;  /* 0xdcd8f87cff0a7424 */ /* 0x000fe200078e00ff */
[----:B------:R-:W-:Y:S01]  /*0080*/  BSSY.RECONVERGENT B0, `(.L_x_15) ;  /* 0x0000260000007945 */ /* 0x000fe20003800200 */
[----:B------:R-:W2:Y:S08]  /*0090*/  S2UR UR4, SR_CTAID.Y ;  /* 0x00000000000479c3 */ /* 0x000eb00000002600 */
[----:B------:R-:W2:Y:S08]  /*00a0*/  LDC R4, c[0x0][0x364] ;  /* 0x0000d900ff047b82 */ /* 0x000eb00000000800 */
[----:B------:R-:W3:Y:S01]  /*00b0*/  S2UR UR5, SR_CTAID.X ;  /* 0x00000000000579c3 */ /* 0x000ee20000002500 */
[----:B-1----:R-:W-:-:S05]  /*00c0*/  LOP3.LUT R0, R0, 0xaad26b49, RZ, 0x3c, !PT ;  /* 0xaad26b4900007812 */ /* 0x002fca00078e3cff */
[----:B------:R-:W-:Y:S02]  /*00d0*/  IMAD R0, R0, 0x4182bed5, RZ ;  /* 0x4182bed500007824 */ /* 0x000fe400078e02ff */
[----:B------:R-:W3:Y:S01]  /*00e0*/  LDC R6, c[0x0][0x360] ;  /* 0x0000d800ff067b82 */ /* 0x000ee20000000800 */
[----:B------:R-:W1:Y:S01]  /*00f0*/  LDCU UR8, c[0x0][0x370] ;  /* 0x00006e00ff0877ac */ /* 0x000e620008000800 */
[C---:B------:R-:W-:Y:S01]  /*0100*/  VIADD R5, R0.reuse, 0x583f19 ;  /* 0x00583f1900057836 */ /* 0x040fe20000000000 */
[C---:B------:R-:W-:Y:S01]  /*0110*/  LOP3.LUT R8, R0.reuse, 0x159a55e5, RZ, 0x3c, !PT ;  /* 0x159a55e500087812 */ /* 0x040fe200078e3cff */
[C---:B------:R-:W-:Y:S02]  /*0120*/  VIADD R2, R0.reuse, 0xd9f6dc18 ;  /* 0xd9f6dc1800027836 */ /* 0x040fe40000000000 */
[----:B------:R-:W-:Y:S02]  /*0130*/  VIADD R3, R0, 0x75bcd15 ;  /* 0x075bcd1500037836 */ /* 0x000fe40000000000 */
[----:B------:R-:W-:Y:S01]  /*0140*/  IMAD.MOV.U32 R11, RZ, RZ, R5 ;  /* 0x000000ffff0b7224 */ /* 0x000fe200078e0005 */
[----:B------:R4:W-:Y:S01]  /*0150*/  STL.64 [R1+0x8], R8 ;  /* 0x0000080801007387 */ /* 0x0009e20000100a00 */
[----:B--2---:R-:W-:-:S03]  /*0160*/  IMAD R0, R4, UR4, R7 ;  /* 0x0000000404007c24 */ /* 0x004fc6000f8e0207 */
[----:B------:R4:W-:Y:S04]  /*0170*/  STL.64 [R1], R2 ;  /* 0x0000000201007387 */ /* 0x0009e80000100a00 */
[----:B------:R4:W-:Y:S01]  /*0180*/  STL.64 [R1+0x10], R10 ;  /* 0x0000100a01007387 */ /* 0x0009e20000100a00 */
[----:B---3--:R-:W-:-:S04]  /*0190*/  IMAD R7, R6, UR5, R13 ;  /* 0x0000000506077c24 */ /* 0x008fc8000f8e020d */
[----:B-1----:R-:W-:-:S05]  /*01a0*/  IMAD R4, R0, UR8, R7 ;  /* 0x0000000800047c24 */ /* 0x002fca000f8e0207 */
[----:B------:R-:W-:-:S13]  /*01b0*/  ISETP.NE.AND P0, PT, R4, RZ, PT ;  /* 0x000000ff0400720c */ /* 0x000fda0003f05270 */
[----:B0---4-:R-:W-:Y:S05]  /*01c0*/  @!P0 BRA `(.L_x_16) ;  /* 0x00000024002c8947 */ /* 0x011fea0003800000 */
[----:B------:R-:W-:Y:S02]  /*01d0*/  IMAD.MOV.U32 R13, RZ, RZ, R4 ;  /* 0x000000ffff0d7224 */ /* 0x000fe400078e0004 */
[----:B------:R-:W-:Y:S02]  /*01e0*/  IMAD.MOV.U32 R12, RZ, RZ, RZ ;  /* 0x000000ffff0c7224 */ /* 0x000fe400078e00ff */
[----:B------:R-:W-:-:S07]  /*01f0*/  IMAD.MOV.U32 R6, RZ, RZ, RZ ;  /* 0x000000ffff067224 */ /* 0x000fce00078e00ff */
.L_x_25:
[----:B------:R-:W-:Y:S01]  /*0200*/  LOP3.LUT R2, R13, 0x3, RZ, 0xc0, !PT ;  /* 0x000000030d027812 */ /* 0x000fe200078ec0ff */
[----:B------:R-:W-:Y:S03]  /*0210*/  BSSY.RECONVERGENT B1, `(.L_x_17) ;  /* 0x0000240000017945 */ /* 0x000fe60003800200 */
[----:B------:R-:W-:-:S04]  /*0220*/  ISETP.NE.U32.AND P0, PT, R2, RZ, PT ;  /* 0x000000ff0200720c */ /* 0x000fc80003f05070 */
[----:B------:R-:W-:-:S13]  /*0230*/  ISETP.NE.AND.EX P0, PT, RZ, RZ, PT, P0 ;  /* 0x000000ffff00720c */ /* 0x000fda0003f05300 */
[----:B0-----:R-:W-:Y:S05]  /*0240*/  @!P0 BRA `(.L_x_18) ;  /* 0x0000002000f08947 */ /* 0x001fea0003800000 */
[----:B------:R-:W0:Y:S01]  /*0250*/  LDC.64 R10, c[0x4][RZ] ;  /* 0x01000000ff0a7b82 */ /* 0x000e220000000a00 */
[----:B------:R-:W-:Y:S02]  /*0260*/  CS2R R2, SRZ ;  /* 0x0000000000027805 */ /* 0x000fe4000001ff00 */
[----:B------:R-:W-:Y:S02]  /*0270*/  CS2R R4, SRZ ;  /* 0x0000000000047805 */ /* 0x000fe4000001ff00 */
[----:B------:R-:W-:Y:S01]  /*0280*/  CS2R R8, SRZ ;  /* 0x0000000000087805 */ /* 0x000fe2000001ff00 */
[----:B0-----:R-:W-:-:S07]  /*0290*/  IMAD.WIDE.U32 R10, R6, 0xc80, R10 ;  /* 0x00000c80060a7825 */ /* 0x001fce00078e000a */
.L_x_20:
[----:B------:R-:W-:-:S06]  /*02a0*/  IMAD R16, R2, 0x4, R1 ;  /* 0x0000000402107824 */ /* 0x000fcc00078e0201 */
[----:B------:R-:W5:Y:S01]  /*02b0*/  LDL R16, [R16+0x4] ;  /* 0x0000040010107983 */ /* 0x000f620000100800 */
[----:B------:R-:W-:-:S05]  /*02c0*/  UMOV UR4, URZ ;  /* 0x000000ff00047c82 */ /* 0x000fca0008000000 */
.L_x_19:
[----:B-----5:R-:W-:Y:S01]  /*02d0*/  SHF.R.U32.HI R21, RZ, UR4, R16 ;  /* 0x00000004ff157c19 */ /* 0x020fe20008011610 */
[----:B------:R-:W-:-:S03]  /*02e0*/  IMAD.SHL.U32 R14, R2, 0x20, RZ ;  /* 0x00000020020e7824 */ /* 0x000fc600078e00ff */
[----:B------:R-:W-:Y:S01]  /*02f0*/  LOP3.LUT R15, R21, 0x1, RZ, 0xc0, !PT ;  /* 0x00000001150f7812 */ /* 0x000fe200078ec0ff */
[----:B------:R-:W-:-:S03]  /*0300*/  VIADD R14, R14, UR4 ;  /* 0x000000040e0e7c36 */ /* 0x000fc60008000000 */
[----:B------:R-:W-:Y:S01]  /*0310*/  ISETP.NE.U32.AND P0, PT, R15, 0x1, PT ;  /* 0x000000010f00780c */ /* 0x000fe20003f05070 */
[----:B------:R-:W-:-:S03]  /*0320*/  IMAD R15, R14, 0x5, RZ ;  /* 0x000000050e0f7824 */ /* 0x000fc600078e02ff */
[----:B------:R-:W-:Y:S01]  /*0330*/  R2P PR, R21, 0x7e ;  /* 0x0000007e15007804 */ /* 0x000fe20000000000 */
[----:B------:R-:W-:-:S08]  /*0340*/  IMAD.WIDE.U32 R14, R15, 0x4, R10 ;  /* 0x000000040f0e7825 */ /* 0x000fd000078e000a */
[----:B------:R-:W2:Y:S04]  /*0350*/  @!P0 LDG.E R20, desc[UR6][R14.64+0x10] ;  /* 0x000010060e148981 */ /* 0x000ea8000c1e1900 */
[----:B------:R-:W3:Y:S04]  /*0360*/  @P1 LDG.E R22, desc[UR6][R14.64+0x24] ;  /* 0x000024060e161981 */ /* 0x000ee8000c1e1900 */
[----:B------:R-:W4:Y:S04]  /*0370*/  @P2 LDG.E R24, desc[UR6][R14.64+0x38] ;  /* 0x000038060e182981 */ /* 0x000f28000c1e1900 */
[----:B------:R-:W4:Y:S04]  /*0380*/  @P3 LDG.E R26, desc[UR6][R14.64+0x4c] ;  /* 0x00004c060e1a3981 */ /* 0x000f28000c1e1900 */
[----:B------:R-:W4:Y:S04]  /*0390*/  @P4 LDG.E R28, desc[UR6][R14.64+0x60] ;  /* 0x000060060e1c4981 */ /* 0x000f28000c1e1900 */
[----:B------:R-:W4:Y:S04]  /*03a0*/  @!P0 LDG.E R18, desc[UR6][R14.64] ;  /* 0x000000060e128981 */ /* 0x000f28000c1e1900 */
[----:B------:R-:W4:Y:S04]  /*03b0*/  @!P0 LDG.E R17, desc[UR6][R14.64+0x4] ;  /* 0x000004060e118981 */ /* 0x000f28000c1e1900 */
[----:B------:R-:W4:Y:S04]  /*03c0*/  @P5 LDG.E R19, desc[UR6][R14.64+0x74] ;  /* 0x000074060e135981 */ /* 0x000f28000c1e1900 */
[----:B------:R-:W4:Y:S04]  /*03d0*/  @P1 LDG.E R23, desc[UR6][R14.64+0x20] ;  /* 0x000020060e171981 */ /* 0x000f28000c1e1900 */
[----:B------:R-:W4:Y:S01]  /*03e0*/  @P3 LDG.E R25, desc[UR6][R14.64+0x48] ;  /* 0x000048060e193981 */ /* 0x000f22000c1e1900 */
[----:B--2---:R-:W-:-:S03]  /*03f0*/  @!P0 LOP3.LUT R5, R5, R20, RZ, 0x3c, !PT ;  /* 0x0000001405058212 */ /* 0x004fc600078e3cff */
[----:B------:R-:W2:Y:S01]  /*0400*/  @P1 LDG.E R20, desc[UR6][R14.64+0x14] ;  /* 0x000014060e141981 */ /* 0x000ea2000c1e1900 */
[----:B---3--:R-:W-:-:S03]  /*0410*/  @P1 LOP3.LUT R5, R5, R22, RZ, 0x3c, !PT ;  /* 0x0000001605051212 */ /* 0x008fc600078e3cff */
[----:B------:R-:W3:Y:S01]  /*0420*/  @P1 LDG.E R22, desc[UR6][R14.64+0x1c] ;  /* 0x00001c060e161981 */ /* 0x000ee2000c1e1900 */
[----:B----4-:R-:W-:-:S03]  /*0430*/  @P2 LOP3.LUT R5, R5, R24, RZ, 0x3c, !PT ;  /* 0x0000001805052212 */ /* 0x010fc600078e3cff */
[----:B------:R-:W4:Y:S01]  /*0440*/  @P2 LDG.E R24, desc[UR6][R14.64+0x28] ;  /* 0x000028060e182981 */ /* 0x000f22000c1e1900 */
[----:B------:R-:W-:-:S03]  /*0450*/  @P3 LOP3.LUT R5, R5, R26, RZ, 0x3c, !PT ;  /* 0x0000001a05053212 */ /* 0x000fc600078e3cff */
[----:B------:R-:W3:Y:S01]  /*0460*/  @P6 LDG.E R26, desc[UR6][R14.64+0x88] ;  /* 0x000088060e1a6981 */ /* 0x000ee2000c1e1900 */
[----:B------:R-:W-:Y:S02]  /*0470*/  @P4 LOP3.LUT R5, R5, R28, RZ, 0x3c, !PT ;  /* 0x0000001c05054212 */ /* 0x000fe400078e3cff */
[----:B------:R-:W-:Y:S02]  /*0480*/  @!P0 LOP3.LUT R3, R3, R18, RZ, 0x3c, !PT ;  /* 0x0000001203038212 */ /* 0x000fe400078e3cff */
[----:B------:R-:W3:Y:S01]  /*0490*/  @!P0 LDG.E R18, desc[UR6][R14.64+0x8] ;  /* 0x000008060e128981 */ /* 0x000ee2000c1e1900 */
[----:B------:R-:W-:-:S03]  /*04a0*/  @!P0 LOP3.LUT R8, R8, R17, RZ, 0x3c, !PT ;  /* 0x0000001108088212 */ /* 0x000fc600078e3cff */
[----:B------:R-:W3:Y:S01]  /*04b0*/  @!P0 LDG.E R17, desc[UR6][R14.64+0xc] ;  /* 0x00000c060e118981 */ /* 0x000ee2000c1e1900 */
[----:B------:R-:W-:-:S03]  /*04c0*/  @P5 LOP3.LUT R5, R5, R19, RZ, 0x3c, !PT ;  /* 0x0000001305055212 */ /* 0x000fc600078e3cff */
[----:B------:R-:W3:Y:S01]  /*04d0*/  @P1 LDG.E R19, desc[UR6][R14.64+0x18] ;  /* 0x000018060e131981 */ /* 0x000ee2000c1e1900 */
[----:B--2---:R-:W-:-:S03]  /*04e0*/  @P1 LOP3.LUT R3, R3, R20, RZ, 0x3c, !PT ;  /* 0x0000001403031212 */ /* 0x004fc600078e3cff */
[----:B------:R-:W2:Y:S01]  /*04f0*/  @P3 LDG.E R20, desc[UR6][R14.64+0x3c] ;  /* 0x00003c060e143981 */ /* 0x000ea2000c1e1900 */
[----:B----4-:R-:W-:-:S03]  /*0500*/  @P2 LOP3.LUT R3, R3, R24, RZ, 0x3c, !PT ;  /* 0x0000001803032212 */ /* 0x010fc600078e3cff */
[----:B------:R-:W4:Y:S01]  /*0510*/  @P4 LDG.E R24, desc[UR6][R14.64+0x50] ;  /* 0x000050060e184981 */ /* 0x000f22000c1e1900 */
[----:B---3--:R-:W-:-:S03]  /*0520*/  @!P0 LOP3.LUT R9, R9, R18, RZ, 0x3c, !PT ;  /* 0x0000001209098212 */ /* 0x008fc600078e3cff */
[----:B------:R-:W3:Y:S01]  /*0530*/  @P2 LDG.E R18, desc[UR6][R14.64+0x30] ;  /* 0x000030060e122981 */ /* 0x000ee2000c1e1900 */
[----:B------:R-:W-:-:S03]  /*0540*/  @!P0 LOP3.LUT R4, R4, R17, RZ, 0x3c, !PT ;  /* 0x0000001104048212 */ /* 0x000fc600078e3cff */
[----:B------:R-:W3:Y:S01]  /*0550*/  @P2 LDG.E R17, desc[UR6][R14.64+0x2c] ;  /* 0x00002c060e112981 */ /* 0x000ee2000c1e1900 */
[----:B------:R-:W-:-:S03]  /*0560*/  @P1 LOP3.LUT R8, R8, R19, RZ, 0x3c, !PT ;  /* 0x0000001308081212 */ /* 0x000fc600078e3cff */
[----:B------:R-:W3:Y:S01]  /*0570*/  @P2 LDG.E R19, desc[UR6][R14.64+0x34] ;  /* 0x000034060e132981 */ /* 0x000ee2000c1e1900 */
[----:B------:R-:W-:Y:S02]  /*0580*/  @P1 LOP3.LUT R9, R9, R22, RZ, 0x3c, !PT ;  /* 0x0000001609091212 */ /* 0x000fe400078e3cff */
[----:B------:R-:W-:Y:S01]  /*0590*/  @P1 LOP3.LUT R4, R4, R23, RZ, 0x3c, !PT ;  /* 0x0000001704041212 */ /* 0x000fe200078e3cff */
[----:B------:R-:W3:Y:S04]  /*05a0*/  @P3 LDG.E R22, desc[UR6][R14.64+0x44] ;  /* 0x000044060e163981 */ /* 0x000ee8000c1e1900 */
[----:B------:R-:W3:Y:S01]  /*05b0*/  @P3 LDG.E R23, desc[UR6][R14.64+0x40] ;  /* 0x000040060e173981 */ /* 0x000ee2000c1e1900 */
[----:B--2---:R-:W-:-:S03]  /*05c0*/  @P3 LOP3.LUT R3, R3, R20, RZ, 0x3c, !PT ;  /* 0x0000001403033212 */ /* 0x004fc600078e3cff */
[----:B------:R-:W2:Y:S01]  /*05d0*/  @P5 LDG.E R20, desc[UR6][R14.64+0x64] ;  /* 0x000064060e145981 */ /* 0x000ea2000c1e1900 */
[----:B----4-:R-:W-:-:S03]  /*05e0*/  @P4 LOP3.LUT R3, R3, R24, RZ, 0x3c, !PT ;  /* 0x0000001803034212 */ /* 0x010fc600078e3cff */
[----:B------:R-:W4:Y:S01]  /*05f0*/  @P6 LDG.E R24, desc[UR6][R14.64+0x78] ;  /* 0x000078060e186981 */ /* 0x000f22000c1e1900 */
[----:B---3--:R-:W-:-:S03]  /*0600*/  @P2 LOP3.LUT R9, R9, R18, RZ, 0x3c, !PT ;  /* 0x0000001209092212 */ /* 0x008fc600078e3cff */
[----:B------:R-:W3:Y:S01]  /*0610*/  @P4 LDG.E R18, desc[UR6][R14.64+0x58] ;  /* 0x000058060e124981 */ /* 0x000ee2000c1e1900 */
[----:B------:R-:W-:-:S03]  /*0620*/  @P2 LOP3.LUT R8, R8, R17, RZ, 0x3c, !PT ;  /* 0x0000001108082212 */ /* 0x000fc600078e3cff */
[----:B------:R-:W3:Y:S01]  /*0630*/  @P4 LDG.E R17, desc[UR6][R14.64+0x54] ;  /* 0x000054060e114981 */ /* 0x000ee2000c1e1900 */
[----:B------:R-:W-:-:S03]  /*0640*/  @P2 LOP3.LUT R4, R4, R19, RZ, 0x3c, !PT ;  /* 0x0000001304042212 */ /* 0x000fc600078e3cff */
[----:B------:R-:W3:Y:S01]  /*0650*/  @P4 LDG.E R19, desc[UR6][R14.64+0x5c] ;  /* 0x00005c060e134981 */ /* 0x000ee2000c1e1900 */
[----:B------:R-:W-:Y:S02]  /*0660*/  @P3 LOP3.LUT R9, R9, R22, RZ, 0x3c, !PT ;  /* 0x0000001609093212 */ /* 0x000fe400078e3cff */
[----:B------:R-:W-:Y:S01]  /*0670*/  @P3 LOP3.LUT R4, R4, R25, RZ, 0x3c, !PT ;  /* 0x0000001904043212 */ /* 0x000fe200078e3cff */
[----:B------:R-:W3:Y:S01]  /*0680*/  @P5 LDG.E R22, desc[UR6][R14.64+0x6c] ;  /* 0x00006c060e165981 */ /* 0x000ee2000c1e1900 */
[----:B------:R-:W-:-:S03]  /*0690*/  @P3 LOP3.LUT R8, R8, R23, RZ, 0x3c, !PT ;  /* 0x0000001708083212 */ /* 0x000fc600078e3cff */
[----:B------:R-:W3:Y:S04]  /*06a0*/  @P5 LDG.E R23, desc[UR6][R14.64+0x68] ;  /* 0x000068060e175981 */ /* 0x000ee8000c1e1900 */
[----:B------:R-:W3:Y:S01]  /*06b0*/  @P5 LDG.E R25, desc[UR6][R14.64+0x70] ;  /* 0x000070060e195981 */ /* 0x000ee2000c1e1900 */
[----:B------:R-:W-:Y:S02]  /*06c0*/  LOP3.LUT P0, RZ, R21, 0x80, RZ, 0xc0, !PT ;  /* 0x0000008015ff7812 */ /* 0x000fe4000780c0ff */
[----:B--2---:R-:W-:-:S11]  /*06d0*/  @P5 LOP3.LUT R3, R3, R20, RZ, 0x3c, !PT ;  /* 0x0000001403035212 */ /* 0x004fd600078e3cff */
        /* <DEDUP_REMOVED lines=15> */
[----:B------:R-:W-:Y:S02]  /*07d0*/  @P6 LOP3.LUT R5, R5, R26, RZ, 0x3c, !PT ;  /* 0x0000001a05056212 */ /* 0x000fe400078e3cff */
[----:B--2---:R-:W-:Y:S02]  /*07e0*/  @P0 LOP3.LUT R3, R3, R20, RZ, 0x3c, !PT ;  /* 0x0000001403030212 */ /* 0x004fe400078e3cff */
[----:B----4-:R-:W-:Y:S02]  /*07f0*/  @P0 LOP3.LUT R5, R5, R24, RZ, 0x3c, !PT ;  /* 0x0000001805050212 */ /* 0x010fe400078e3cff */
[----:B---3--:R-:W-:Y:S02]  /*0800*/  @P6 LOP3.LUT R9, R9, R18, RZ, 0x3c, !PT ;  /* 0x0000001209096212 */ /* 0x008fe400078e3cff */
[----:B------:R-:W-:Y:S02]  /*0810*/  @P6 LOP3.LUT R8, R8, R17, RZ, 0x3c, !PT ;  /* 0x0000001108086212 */ /* 0x000fe400078e3cff */
[----:B------:R-:W-:-:S02]  /*0820*/  @P6 LOP3.LUT R4, R4, R19, RZ, 0x3c, !PT ;  /* 0x0000001304046212 */ /* 0x000fc400078e3cff */
[----:B------:R-:W-:Y:S02]  /*0830*/  @P0 LOP3.LUT R9, R9, R22, RZ, 0x3c, !PT ;  /* 0x0000001609090212 */ /* 0x000fe400078e3cff */
[----:B------:R-:W-:Y:S02]  /*0840*/  @P0 LOP3.LUT R8, R8, R23, RZ, 0x3c, !PT ;  /* 0x0000001708080212 */ /* 0x000fe400078e3cff */
[----:B------:R-:W-:Y:S02]  /*0850*/  @P0 LOP3.LUT R4, R4, R25, RZ, 0x3c, !PT ;  /* 0x0000001904040212 */ /* 0x000fe400078e3cff */
[----:B------:R-:W-:-:S13]  /*0860*/  R2P PR, R21.B1, 0x7f ;  /* 0x0000007f15007804 */ /* 0x000fda0000001000 */
[----:B------:R-:W2:Y:S04]  /*0870*/  @P0 LDG.E R18, desc[UR6][R14.64+0xa0] ;  /* 0x0000a0060e120981 */ /* 0x000ea8000c1e1900 */
[----:B------:R-:W3:Y:S04]  /*0880*/  @P0 LDG.E R17, desc[UR6][R14.64+0xa4] ;  /* 0x0000a4060e110981 */ /* 0x000ee8000c1e1900 */
[----:B------:R-:W4:Y:S04]  /*0890*/  @P0 LDG.E R20, desc[UR6][R14.64+0xa8] ;  /* 0x0000a8060e140981 */ /* 0x000f28000c1e1900 */
[----:B------:R-:W4:Y:S04]  /*08a0*/  @P0 LDG.E R19, desc[UR6][R14.64+0xac] ;  /* 0x0000ac060e130981 */ /* 0x000f28000c1e1900 */
[----:B------:R-:W4:Y:S04]  /*08b0*/  @P0 LDG.E R22, desc[UR6][R14.64+0xb0] ;  /* 0x0000b0060e160981 */ /* 0x000f28000c1e1900 */
[----:B------:R-:W4:Y:S04]  /*08c0*/  @P1 LDG.E R24, desc[UR6][R14.64+0xb4] ;  /* 0x0000b4060e181981 */ /* 0x000f28000c1e1900 */
[----:B------:R-:W4:Y:S04]  /*08d0*/  @P1 LDG.E R26, desc[UR6][R14.64+0xbc] ;  /* 0x0000bc060e1a1981 */ /* 0x000f28000c1e1900 */
[----:B------:R-:W4:Y:S04]  /*08e0*/  @P1 LDG.E R23, desc[UR6][R14.64+0xb8] ;  /* 0x0000b8060e171981 */ /* 0x000f28000c1e1900 */
[----:B------:R-:W4:Y:S04]  /*08f0*/  @P1 LDG.E R28, desc[UR6][R14.64+0xc4] ;  /* 0x0000c4060e1c1981 */ /* 0x000f28000c1e1900 */
[----:B------:R-:W4:Y:S01]  /*0900*/  @P1 LDG.E R25, desc[UR6][R14.64+0xc0] ;  /* 0x0000c0060e191981 */ /* 0x000f22000c1e1900 */
[----:B--2---:R-:W-:-:S03]  /*0910*/  @P0 LOP3.LUT R3, R3, R18, RZ, 0x3c, !PT ;  /* 0x0000001203030212 */ /* 0x004fc600078e3cff */
[----:B------:R-:W2:Y:S01]  /*0920*/  @P2 LDG.E R18, desc[UR6][R14.64+0xc8] ;  /* 0x0000c8060e122981 */ /* 0x000ea2000c1e1900 */
[----:B---3--:R-:W-:-:S03]  /*0930*/  @P0 LOP3.LUT R8, R8, R17, RZ, 0x3c, !PT ;  /* 0x0000001108080212 */ /* 0x008fc600078e3cff */
[----:B------:R-:W3:Y:S01]  /*0940*/  @P2 LDG.E R17, desc[UR6][R14.64+0xcc] ;  /* 0x0000cc060e112981 */ /* 0x000ee2000c1e1900 */
[----:B----4-:R-:W-:-:S03]  /*0950*/  @P0 LOP3.LUT R9, R9, R20, RZ, 0x3c, !PT ;  /* 0x0000001409090212 */ /* 0x010fc600078e3cff */
[----:B------:R-:W4:Y:S01]  /*0960*/  @P3 LDG.E R20, desc[UR6][R14.64+0xec] ;  /* 0x0000ec060e143981 */ /* 0x000f22000c1e1900 */
[----:B------:R-:W-:-:S03]  /*0970*/  @P0 LOP3.LUT R4, R4, R19, RZ, 0x3c, !PT ;  /* 0x0000001304040212 */ /* 0x000fc600078e3cff */
[----:B------:R-:W4:Y:S01]  /*0980*/  @P2 LDG.E R19, desc[UR6][R14.64+0xd4] ;  /* 0x0000d4060e132981 */ /* 0x000f22000c1e1900 */
[----:B------:R-:W-:Y:S02]  /*0990*/  @P0 LOP3.LUT R5, R5, R22, RZ, 0x3c, !PT ;  /* 0x0000001605050212 */ /* 0x000fe400078e3cff */
[----:B------:R-:W-:Y:S01]  /*09a0*/  LOP3.LUT P0, RZ, R21, 0x8000, RZ, 0xc0, !PT ;  /* 0x0000800015ff7812 */ /* 0x000fe2000780c0ff */
[----:B------:R-:W4:Y:S01]  /*09b0*/  @P2 LDG.E R22, desc[UR6][R14.64+0xd0] ;  /* 0x0000d0060e162981 */ /* 0x000f22000c1e1900 */
[----:B------:R-:W-:-:S03]  /*09c0*/  @P1 LOP3.LUT R3, R3, R24, RZ, 0x3c, !PT ;  /* 0x0000001803031212 */ /* 0x000fc600078e3cff */
[----:B------:R-:W4:Y:S01]  /*09d0*/  @P3 LDG.E R21, desc[UR6][R14.64+0xe0] ;  /* 0x0000e0060e153981 */ /* 0x000f22000c1e1900 */
[----:B------:R-:W-:-:S03]  /*09e0*/  @P1 LOP3.LUT R9, R9, R26, RZ, 0x3c, !PT ;  /* 0x0000001a09091212 */ /* 0x000fc600078e3cff */
[----:B------:R-:W4:Y:S01]  /*09f0*/  @P2 LDG.E R24, desc[UR6][R14.64+0xd8] ;  /* 0x0000d8060e182981 */ /* 0x000f22000c1e1900 */
[----:B------:R-:W-:-:S03]  /*0a00*/  @P1 LOP3.LUT R8, R8, R23, RZ, 0x3c, !PT ;  /* 0x0000001708081212 */ /* 0x000fc600078e3cff */
[----:B------:R-:W4:Y:S01]  /*0a10*/  @P3 LDG.E R26, desc[UR6][R14.64+0xdc] ;  /* 0x0000dc060e1a3981 */ /* 0x000f22000c1e1900 */
[----:B------:R-:W-:-:S03]  /*0a20*/  @P1 LOP3.LUT R5, R5, R28, RZ, 0x3c, !PT ;  /* 0x0000001c05051212 */ /* 0x000fc600078e3cff */
[----:B------:R-:W4:Y:S04]  /*0a30*/  @P3 LDG.E R28, desc[UR6][R14.64+0xe4] ;  /* 0x0000e4060e1c3981 */ /* 0x000f28000c1e1900 */
[----:B------:R-:W4:Y:S01]  /*0a40*/  @P3 LDG.E R23, desc[UR6][R14.64+0xe8] ;  /* 0x0000e8060e173981 */ /* 0x000f22000c1e1900 */
[----:B--2---:R-:W-:-:S03]  /*0a50*/  @P2 LOP3.LUT R3, R3, R18, RZ, 0x3c, !PT ;  /* 0x0000001203032212 */ /* 0x004fc600078e3cff */
[----:B------:R-:W2:Y:S01]  /*0a60*/  @P4 LDG.E R18, desc[UR6][R14.64+0xf0] ;  /* 0x0000f0060e124981 */ /* 0x000ea2000c1e1900 */
[----:B---3--:R-:W-:Y:S02]  /*0a70*/  @P2 LOP3.LUT R8, R8, R17, RZ, 0x3c, !PT ;  /* 0x0000001108082212 */ /* 0x008fe400078e3cff */
[----:B------:R-:W-:Y:S01]  /*0a80*/  @P1 LOP3.LUT R4, R4, R25, RZ, 0x3c, !PT ;  /* 0x0000001904041212 */ /* 0x000fe200078e3cff */
[----:B------:R-:W3:Y:S03]  /*0a90*/  @P5 LDG.E R17, desc[UR6][R14.64+0x110] ;  /* 0x000110060e115981 */ /* 0x000ee6000c1e1900 */
[----:B----4-:R-:W-:Y:S02]  /*0aa0*/  @P2 LOP3.LUT R4, R4, R19, RZ, 0x3c, !PT ;  /* 0x0000001304042212 */ /* 0x010fe400078e3cff */
[----:B------:R-:W4:Y:S01]  /*0ab0*/  @P4 LDG.E R19, desc[UR6][R14.64+0xf4] ;  /* 0x0000f4060e134981 */ /* 0x000f22000c1e1900 */
        /* <DEDUP_REMOVED lines=12> */
[----:B--2---:R-:W-:-:S03]  /*0b80*/  @P4 LOP3.LUT R3, R3, R18, RZ, 0x3c, !PT ;  /* 0x0000001203034212 */ /* 0x004fc600078e3cff */
[----:B------:R-:W2:Y:S01]  /*0b90*/  @P5 LDG.E R18, desc[UR6][R14.64+0x114] ;  /* 0x000114060e125981 */ /* 0x000ea2000c1e1900 */
[----:B------:R-:W-:-:S03]  /*0ba0*/  @P3 LOP3.LUT R5, R5, R20, RZ, 0x3c, !PT ;  /* 0x0000001405053212 */ /* 0x000fc600078e3cff */
[----:B------:R-:W2:Y:S01]  /*0bb0*/  @P6 LDG.E R20, desc[UR6][R14.64+0x118] ;  /* 0x000118060e146981 */ /* 0x000ea2000c1e1900 */
[----:B----4-:R-:W-:-:S03]  /*0bc0*/  @P4 LOP3.LUT R8, R8, R19, RZ, 0x3c, !PT ;  /* 0x0000001308084212 */ /* 0x010fc600078e3cff */
[----:B------:R-:W4:Y:S01]  /*0bd0*/  @P6 LDG.E R19, desc[UR6][R14.64+0x11c] ;  /* 0x00011c060e136981 */ /* 0x000f22000c1e1900 */
[----:B---3--:R-:W-:-:S03]  /*0be0*/  @P4 LOP3.LUT R9, R9, R22, RZ, 0x3c, !PT ;  /* 0x0000001609094212 */ /* 0x008fc600078e3cff */
[----:B------:R-:W3:Y:S01]  /*0bf0*/  @P6 LDG.E R22, desc[UR6][R14.64+0x120] ;  /* 0x000120060e166981 */ /* 0x000ee2000c1e1900 */
[----:B------:R-:W-:-:S03]  /*0c00*/  @P4 LOP3.LUT R4, R4, R21, RZ, 0x3c, !PT ;  /* 0x0000001504044212 */ /* 0x000fc600078e3cff */
[----:B------:R-:W3:Y:S01]  /*0c10*/  @P0 LDG.E R21, desc[UR6][R14.64+0x130] ;  /* 0x000130060e150981 */ /* 0x000ee2000c1e1900 */
[----:B------:R-:W-:Y:S02]  /*0c20*/  @P4 LOP3.LUT R5, R5, R24, RZ, 0x3c, !PT ;  /* 0x0000001805054212 */ /* 0x000fe400078e3cff */
[----:B------:R-:W-:Y:S01]  /*0c30*/  @P5 LOP3.LUT R4, R4, R17, RZ, 0x3c, !PT ;  /* 0x0000001104045212 */ /* 0x000fe200078e3cff */
[----:B------:R-:W3:Y:S01]  /*0c40*/  @P6 LDG.E R24, desc[UR6][R14.64+0x128] ;  /* 0x000128060e186981 */ /* 0x000ee2000c1e1900 */
[----:B------:R-:W-:-:S03]  /*0c50*/  @P5 LOP3.LUT R3, R3, R26, RZ, 0x3c, !PT ;  /* 0x0000001a03035212 */ /* 0x000fc600078e3cff */
[----:B------:R-:W3:Y:S01]  /*0c60*/  @P6 LDG.E R17, desc[UR6][R14.64+0x124] ;  /* 0x000124060e116981 */ /* 0x000ee2000c1e1900 */
[----:B------:R-:W-:-:S03]  /*0c70*/  @P5 LOP3.LUT R9, R9, R28, RZ, 0x3c, !PT ;  /* 0x0000001c09095212 */ /* 0x000fc600078e3cff */
[----:B------:R-:W3:Y:S01]  /*0c80*/  @P0 LDG.E R26, desc[UR6][R14.64+0x12c] ;  /* 0x00012c060e1a0981 */ /* 0x000ee2000c1e1900 */
[----:B------:R-:W-:-:S03]  /*0c90*/  @P5 LOP3.LUT R8, R8, R23, RZ, 0x3c, !PT ;  /* 0x0000001708085212 */ /* 0x000fc600078e3cff */
[----:B------:R-:W3:Y:S04]  /*0ca0*/  @P0 LDG.E R28, desc[UR6][R14.64+0x13c] ;  /* 0x00013c060e1c0981 */ /* 0x000ee8000c1e1900 */
[----:B------:R-:W3:Y:S01]  /*0cb0*/  @P0 LDG.E R23, desc[UR6][R14.64+0x138] ;  /* 0x000138060e170981 */ /* 0x000ee2000c1e1900 */
[----:B--2---:R-:W-:-:S03]  /*0cc0*/  @P5 LOP3.LUT R5, R5, R18, RZ, 0x3c, !PT ;  /* 0x0000001205055212 */ /* 0x004fc600078e3cff */
[----:B------:R-:W2:Y:S01]  /*0cd0*/  @P0 LDG.E R18, desc[UR6][R14.64+0x134] ;  /* 0x000134060e120981 */ /* 0x000ea2000c1e1900 */
[----:B------:R-:W-:-:S04]  /*0ce0*/  UIADD3 UR4, UPT, UPT, UR4, 0x10, URZ ;  /* 0x0000001004047890 */ /* 0x000fc8000fffe0ff */
[----:B------:R-:W-:Y:S01]  /*0cf0*/  UISETP.NE.AND UP0, UPT, UR4, 0x20, UPT ;  /* 0x000000200400788c */ /* 0x000fe2000bf05270 */
[----:B------:R-:W-:Y:S02]  /*0d00*/  @P6 LOP3.LUT R3, R3, R20, RZ, 0x3c, !PT ;  /* 0x0000001403036212 */ /* 0x000fe400078e3cff */
[----:B----4-:R-:W-:Y:S02]  /*0d10*/  @P6 LOP3.LUT R8, R8, R19, RZ, 0x3c, !PT ;  /* 0x0000001308086212 */ /* 0x010fe400078e3cff */
[----:B---3--:R-:W-:Y:S02]  /*0d20*/  @P6 LOP3.LUT R9, R9, R22, RZ, 0x3c, !PT ;  /* 0x0000001609096212 */ /* 0x008fe400078e3cff */
[----:B------:R-:W-:Y:S02]  /*0d30*/  @P0 LOP3.LUT R8, R8, R21, RZ, 0x3c, !PT ;  /* 0x0000001508080212 */ /* 0x000fe400078e3cff */
[----:B------:R-:W-:Y:S02]  /*0d40*/  @P6 LOP3.LUT R5, R5, R24, RZ, 0x3c, !PT ;  /* 0x0000001805056212 */ /* 0x000fe400078e3cff */
[----:B------:R-:W-:-:S02]  /*0d50*/  @P6 LOP3.LUT R4, R4, R17, RZ, 0x3c, !PT ;  /* 0x0000001104046212 */ /* 0x000fc400078e3cff */
[----:B------:R-:W-:Y:S02]  /*0d60*/  @P0 LOP3.LUT R3, R3, R26, RZ, 0x3c, !PT ;  /* 0x0000001a03030212 */ /* 0x000fe400078e3cff */
[----:B------:R-:W-:Y:S02]  /*0d70*/  @P0 LOP3.LUT R5, R5, R28, RZ, 0x3c, !PT ;  /* 0x0000001c05050212 */ /* 0x000fe400078e3cff */
[----:B------:R-:W-:Y:S02]  /*0d80*/  @P0 LOP3.LUT R4, R4, R23, RZ, 0x3c, !PT ;  /* 0x0000001704040212 */ /* 0x000fe400078e3cff */
[----:B--2---:R-:W-:Y:S01]  /*0d90*/  @P0 LOP3.LUT R9, R9, R18, RZ, 0x3c, !PT ;  /* 0x0000001209090212 */ /* 0x004fe200078e3cff */
[----:B------:R-:W-:Y:S06]  /*0da0*/  BRA.U UP0, `(.L_x_19) ;  /* 0xfffffff500487547 */ /* 0x000fec000b83ffff */
[----:B------:R-:W-:-:S05]  /*0db0*/  VIADD R2, R2, 0x1 ;  /* 0x0000000102027836 */ /* 0x000fca0000000000 */
[----:B------:R-:W-:-:S13]  /*0dc0*/  ISETP.NE.AND P0, PT, R2, 0x5, PT ;  /* 0x000000050200780c */ /* 0x000fda0003f05270 */
[----:B------:R-:W-:Y:S05]  /*0dd0*/  @P0 BRA `(.L_x_20) ;  /* 0xfffffff400300947 */ /* 0x000fea000383ffff */
[----:B------:R-:W-:Y:S01]  /*0de0*/  LOP3.LUT R2, R13, 0x3, RZ, 0xc0, !PT ;  /* 0x000000030d027812 */ /* 0x000fe200078ec0ff */
[----:B------:R0:W-:Y:S03]  /*0df0*/  STL.64 [R1+0x8], R8 ;  /* 0x0000080801007387 */ /* 0x0001e60000100a00 */
[----:B------:R-:W-:Y:S01]  /*0e00*/  ISETP.NE.U32.AND P0, PT, R2, 0x1, PT ;  /* 0x000000010200780c */ /* 0x000fe20003f05070 */
[----:B------:R0:W-:Y:S03]  /*0e10*/  STL.64 [R1+0x10], R4 ;  /* 0x0000100401007387 */ /* 0x0001e60000100a00 */
[----:B------:R-:W-:Y:S01]  /*0e20*/  ISETP.NE.AND.EX P0, PT, RZ, RZ, PT, P0 ;  /* 0x000000ffff00720c */ /* 0x000fe20003f05300 */
[----:B------:R0:W-:-:S12]  /*0e30*/  STL [R1+0x4], R3 ;  /* 0x0000040301007387 */ /* 0x0001d80000100800 */
[----:B0-----:R-:W-:Y:S05]  /*0e40*/  @!P0 BRA `(.L_x_18) ;  /* 0x0000001400f08947 */ /* 0x001fea0003800000 */
[----:B------:R-:W-:Y:S01]  /*0e50*/  UMOV UR4, URZ ;  /* 0x000000ff00047c82 */ /* 0x000fe20008000000 */
[----:B------:R-:W-:Y:S01]  /*0e60*/  CS2R R2, SRZ ;  /* 0x0000000000027805 */ /* 0x000fe2000001ff00 */
[----:B------:R-:W-:Y:S01]  /*0e70*/  IMAD.MOV.U32 R4, RZ, RZ, RZ ;  /* 0x000000ffff047224 */ /* 0x000fe200078e00ff */
[----:B------:R-:W-:Y:S01]  /*0e80*/  CS2R R8, SRZ ;  /* 0x0000000000087805 */ /* 0x000fe2000001ff00 */
[----:B------:R-:W-:-:S07]  /*0e90*/  IMAD.U32 R5, RZ, RZ, UR4 ;  /* 0x00000004ff057e24 */ /* 0x000fce000f8e00ff */
.L_x_22:
[----:B------:R-:W-:-:S06]  /*0ea0*/  IMAD R16, R2, 0x4, R1 ;  /* 0x0000000402107824 */ /* 0x000fcc00078e0201 */
[----:B------:R-:W5:Y:S01]  /*0eb0*/  LDL R16, [R16+0x4] ;  /* 0x0000040010107983 */ /* 0x000f620000100800 */
[----:B------:R-:W-:-:S05]  /*0ec0*/  UMOV UR4, URZ ;  /* 0x000000ff00047c82 */ /* 0x000fca0008000000 */
.L_x_21:
        /* <DEDUP_REMOVED lines=180> */
[----:B------:R0:W-:Y:S03]  /*1a10*/  STL [R1+0x4], R3 ;  /* 0x0000040301007387 */ /* 0x0001e60000100800 */
[----:B------:R-:W-:Y:S01]  /*1a20*/  ISETP.NE.AND.EX P0, PT, RZ, RZ, PT, P0 ;  /* 0x000000ffff00720c */ /* 0x000fe20003f05300 */
[----:B------:R0:W-:-:S12]  /*1a30*/  STL.64 [R1+0x10], R4 ;  /* 0x0000100401007387 */ /* 0x0001d80000100a00 */
[----:B0-----:R-:W-:Y:S05]  /*1a40*/  @P0 BRA `(.L_x_18) ;  /* 0x0000000800f00947 */ /* 0x001fea0003800000 */
[----:B------:R-:W-:Y:S01]  /*1a50*/  UMOV UR4, URZ ;  /* 0x000000ff00047c82 */ /* 0x000fe20008000000 */
[----:B------:R-:W-:Y:S01]  /*1a60*/  CS2R R2, SRZ ;  /* 0x0000000000027805 */ /* 0x000fe2000001ff00 */
[----:B------:R-:W-:Y:S01]  /*1a70*/  IMAD.MOV.U32 R4, RZ, RZ, RZ ;  /* 0x000000ffff047224 */ /* 0x000fe200078e00ff */
[----:B------:R-:W-:Y:S01]  /*1a80*/  CS2R R8, SRZ ;  /* 0x0000000000087805 */ /* 0x000fe2000001ff00 */
[----:B------:R-:W-:-:S07]  /*1a90*/  IMAD.U32 R5, RZ, RZ, UR4 ;  /* 0x00000004ff057e24 */ /* 0x000fce000f8e00ff */
.L_x_24:
[----:B------:R-:W-:-:S06]  /*1aa0*/  IMAD R16, R2, 0x4, R1 ;  /* 0x0000000402107824 */ /* 0x000fcc00078e0201 */
[----:B------:R-:W5:Y:S01]  /*1ab0*/  LDL R16, [R16+0x4] ;  /* 0x0000040010107983 */ /* 0x000f620000100800 */
[----:B------:R-:W-:-:S05]  /*1ac0*/  UMOV UR4, URZ ;  /* 0x000000ff00047c82 */ /* 0x000fca0008000000 */
.L_x_23:
        /* <DEDUP_REMOVED lines=177> */
[----:B------:R0:W-:Y:S04]  /*25e0*/  STL.64 [R1+0x8], R8 ;  /* 0x0000080801007387 */ /* 0x0001e80000100a00 */
[----:B------:R0:W-:Y:S04]  /*25f0*/  STL [R1+0x4], R3 ;  /* 0x0000040301007387 */ /* 0x0001e80000100800 */
[----:B------:R0:W-:Y:S02]  /*2600*/  STL.64 [R1+0x10], R4 ;  /* 0x0000100401007387 */ /* 0x0001e40000100a00 */
.L_x_18:
[----:B------:R-:W-:Y:S05]  /*2610*/  BSYNC.RECONVERGENT B1 ;  /* 0x0000000000017941 */ /* 0x000fea0003800200 */
.L_x_17:
[C---:B------:R-:W-:Y:S01]  /*2620*/  ISETP.GT.U32.AND P0, PT, R13.reuse, 0x3, PT ;  /* 0x000000030d00780c */ /* 0x040fe20003f04070 */
[----:B------:R-:W-:Y:S01]  /*2630*/  VIADD R6, R6, 0x1 ;  /* 0x0000000106067836 */ /* 0x000fe20000000000 */
[--C-:B------:R-:W-:Y:S02]  /*2640*/  SHF.R.U64 R13, R13, 0x2, R12.reuse ;  /* 0x000000020d0d7819 */ /* 0x100fe4000000120c */
[----:B------:R-:W-:Y:S02]  /*2650*/  ISETP.GT.U32.AND.EX P0, PT, R12, RZ, PT, P0 ;  /* 0x000000ff0c00720c */ /* 0x000fe40003f04100 */
[----:B------:R-:W-:-:S11]  /*2660*/  SHF.R.U32.HI R12, RZ, 0x2, R12 ;  /* 0x00000002ff0c7819 */ /* 0x000fd6000001160c */
[----:B------:R-:W-:Y:S05]  /*2670*/  @P0 BRA `(.L_x_25) ;  /* 0xffffffd800e00947 */ /* 0x000fea000383ffff */
.L_x_16:
[----:B------:R-:W-:Y:S05]  /*2680*/  BSYNC.RECONVERGENT B0 ;  /* 0x0000000000007941 */ /* 0x000fea0003800200 */
.L_x_15:
[----:B------:R-:W1:Y:S01]  /*2690*/  LDC R6, c[0x0][0x38c] ;  /* 0x0000e300ff067b82 */ /* 0x000e620000000800 */
[----:B------:R-:W-:Y:S01]  /*26a0*/  SHF.R.U32.HI R2, RZ, 0x2, R3 ;  /* 0x00000002ff027819 */ /* 0x000fe20000011603 */
[----:B------:R-:W2:Y:S03]  /*26b0*/  LDCU UR4, c[0x0][0x388] ;  /* 0x00007100ff0477ac */ /* 0x000ea60008000800 */
[----:B------:R-:W-:Y:S01]  /*26c0*/  LOP3.LUT R2, R2, R3, RZ, 0x3c, !PT ;  /* 0x0000000302027212 */ /* 0x000fe200078e3cff */
[----:B0-----:R-:W-:Y:S02]  /*26d0*/  IMAD.SHL.U32 R3, R5, 0x10, RZ ;  /* 0x0000001005037824 */ /* 0x001fe400078e00ff */
[----:B------:R-:W0:Y:S02]  /*26e0*/  LDC.64 R8, c[0x0][0x380] ;  /* 0x0000e000ff087b82 */ /* 0x000e240000000a00 */
[----:B------:R-:W-:-:S05]  /*26f0*/  IMAD.SHL.U32 R4, R2, 0x2, RZ ;  /* 0x0000000202047824 */ /* 0x000fca00078e00ff */
[----:B------:R-:W-:-:S04]  /*2700*/  LOP3.LUT R4, R2, R4, R3, 0x96, !PT ;  /* 0x0000000402047212 */ /* 0x000fc800078e9603 */
[----:B------:R-:W-:Y:S01]  /*2710*/  LOP3.LUT R4, R4, R5, RZ, 0x3c, !PT ;  /* 0x0000000504047212 */ /* 0x000fe200078e3cff */
[----:B------:R-:W-:Y:S02]  /*2720*/  IMAD.MOV.U32 R5, RZ, RZ, 0x40240000 ;  /* 0x40240000ff057424 */ /* 0x000fe400078e00ff */
[----:B--2---:R-:W-:Y:S01]  /*2730*/  IMAD R7, R0, UR4, R7 ;  /* 0x0000000400077c24 */ /* 0x004fe2000f8e0207 */
[----:B-1----:R-:W-:-:S05]  /*2740*/  LOP3.LUT R6, R6, 0xaad26b49, RZ, 0x3c, !PT ;  /* 0xaad26b4906067812 */ /* 0x002fca00078e3cff */
[----:B------:R-:W-:Y:S02]  /*2750*/  IMAD R3, R6, 0x4182bed5, RZ ;  /* 0x4182bed506037824 */ /* 0x000fe400078e02ff */
[----:B0-----:R-:W-:-:S03]  /*2760*/  IMAD.WIDE R6, R7, 0x8, R8 ;  /* 0x0000000807067825 */ /* 0x001fc600078e0208 */
[----:B------:R-:W-:Y:S01]  /*2770*/  IADD3 R4, PT, PT, R3, -0x26039c23, R4 ;  /* 0xd9fc63dd03047810 */ /* 0x000fe20007ffe004 */
[----:B------:R-:W-:-:S03]  /*2780*/  IMAD.MOV.U32 R3, RZ, RZ, 0x2f800000 ;  /* 0x2f800000ff037424 */ /* 0x000fc600078e00ff */
[----:B------:R-:W-:-:S05]  /*2790*/  I2FP.F32.U32 R4, R4 ;  /* 0x0000000400047245 */ /* 0x000fca0000201000 */
[----:B------:R-:W-:Y:S01]  /*27a0*/  FFMA R10, R4, R3, 1.1641532182693481445e-10 ;  /* 0x2f000000040a7423 */ /* 0x000fe20000000003 */
[----:B------:R-:W-:-:S03]  /*27b0*/  IMAD.MOV.U32 R4, RZ, RZ, 0x0 ;  /* 0x00000000ff047424 */ /* 0x000fc600078e00ff */
[----:B------:R-:W0:Y:S03]  /*27c0*/  F2F.F64.F32 R2, R10 ;  /* 0x0000000a00027310 */ /* 0x000e260000201800 */
[----:B0-----:R-:W-:-:S10]  /*27d0*/  DFMA R2, R2, R4, -5 ;  /* 0xc01400000202742b */ /* 0x001fd40000000004 */
[----:B------:R-:W0:Y:S08]  /*27e0*/  F2I.F64.TRUNC R2, R2 ;  /* 0x0000000200027311 */ /* 0x000e30000030d100 */
[----:B0-----:R-:W0:Y:S02]  /*27f0*/  I2F.F64 R4, R2 ;  /* 0x0000000200047312 */ /* 0x001e240000201c00 */
[----:B0-----:R-:W-:Y:S01]  /*2800*/  STG.E.64 desc[UR6][R6.64], R4 ;  /* 0x0000000406007986 */ /* 0x001fe2000c101b06 */
[----:B------:R-:W-:Y:S05]  /*2810*/  EXIT ;  /* 0x000000000000794d */ /* 0x000fea0003800000 */
.L_x_26:
        /* <DEDUP_REMOVED lines=14> */
.L_x_28:


//--------------------- .nv.global.init           --------------------------
	.section	.nv.global.init,"aw",@progbits
	.align	4
.nv.global.init:
	.type		mrg32k3aM1SubSeq,@object
	.size		mrg32k3aM1SubSeq,(mrg32k3aM2SubSeq - mrg32k3aM1SubSeq)
mrg32k3aM1SubSeq:
        /*0000*/ 	.byte	0x0b, 0xcc, 0xee, 0x04, 0x73, 0x29, 0x8b, 0x6f, 0xf6, 0x53, 0x03, 0xf6, 0x23, 0xf6, 0xea, 0xda
        /* <DEDUP_REMOVED lines=125> */
	.type		mrg32k3aM2SubSeq,@object
	.size		mrg32k3aM2SubSeq,(mrg32k3aM1 - mrg32k3aM2SubSeq)
mrg32k3aM2SubSeq:
        /* <DEDUP_REMOVED lines=126> */
	.type		mrg32k3aM1,@object
	.size		mrg32k3aM1,(mrg32k3aM1Seq - mrg32k3aM1)
mrg32k3aM1:
        /* <DEDUP_REMOVED lines=144> */
	.type		mrg32k3aM1Seq,@object
	.size		mrg32k3aM1Seq,(mrg32k3aM2 - mrg32k3aM1Seq)
mrg32k3aM1Seq:
        /* <DEDUP_REMOVED lines=144> */
	.type		mrg32k3aM2,@object
	.size		mrg32k3aM2,(mrg32k3aM2Seq - mrg32k3aM2)
mrg32k3aM2:
        /* <DEDUP_REMOVED lines=144> */
	.type		mrg32k3aM2Seq,@object
	.size		mrg32k3aM2Seq,(precalc_xorwow_matrix - mrg32k3aM2Seq)
mrg32k3aM2Seq:
        /* <DEDUP_REMOVED lines=144> */
	.type		precalc_xorwow_matrix,@object
	.size		precalc_xorwow_matrix,(precalc_xorwow_offset_matrix - precalc_xorwow_matrix)
precalc_xorwow_matrix:
        /* <DEDUP_REMOVED lines=6400> */
	.type		precalc_xorwow_offset_matrix,@object
	.size		precalc_xorwow_offset_matrix,(.L_1 - precalc_xorwow_offset_matrix)
precalc_xorwow_offset_matrix:
        /* <DEDUP_REMOVED lines=6400> */
.L_1:


//--------------------- .nv.shared.reserved.0     --------------------------
	.section	.nv.shared.reserved.0,"aw",@nobits
	.weak		__nv_reservedSMEM_offset_0_alias
	.size		__nv_reservedSMEM_offset_0_alias, 0, 64
	.other		__nv_reservedSMEM_offset_0_alias,@"STO_CUDA_RESERVED_SHARED STV_DEFAULT"
__nv_reservedSMEM_offset_0_alias:
	.zero		0
	.zero		64


//--------------------- .nv.constant0._Z4convPdmmS_mmS_mm --------------------------
	.section	.nv.constant0._Z4convPdmmS_mmS_mm,"a",@progbits
	.sectionflags	@""
	.align	4
.nv.constant0._Z4convPdmmS_mmS_mm:
	.zero		968


//--------------------- .nv.constant0._Z4fillPdij --------------------------
	.section	.nv.constant0._Z4fillPdij,"a",@progbits
	.sectionflags	@""
	.align	4
.nv.constant0._Z4fillPdij:
	.zero		912


//--------------------- SYMBOLS --------------------------

	.type		.nv.reservedSmem.offset0,@object
	.size		.nv.reservedSmem.offset0,0x4
